//
// Generated by NVIDIA NVVM Compiler
//
// Compiler Build ID: CL-36424714
// Cuda compilation tools, release 13.0, V13.0.88
// Based on NVVM 20.0.0
//

.version 9.0
.target sm_100
.address_size 64


.entry _Z3tspPiS_PfS_S0_S0_S_(
	.param .u64 .ptr .align 1 _Z3tspPiS_PfS_S0_S0_S__param_0,
	.param .u64 .ptr .align 1 _Z3tspPiS_PfS_S0_S0_S__param_1,
	.param .u64 .ptr .align 1 _Z3tspPiS_PfS_S0_S0_S__param_2,
	.param .u64 .ptr .align 1 _Z3tspPiS_PfS_S0_S0_S__param_3,
	.param .u64 .ptr .align 1 _Z3tspPiS_PfS_S0_S0_S__param_4,
	.param .u64 .ptr .align 1 _Z3tspPiS_PfS_S0_S0_S__param_5,
	.param .u64 .ptr .align 1 _Z3tspPiS_PfS_S0_S0_S__param_6
)
{
	.reg .pred 	%p<2>;
	.reg .b32 	%r<45>;
	.reg .b32 	%f<31>;
	.reg .b64 	%rd<47>;

	ld.param.u64 	%rd2, [_Z3tspPiS_PfS_S0_S0_S__param_0];
	ld.param.u64 	%rd3, [_Z3tspPiS_PfS_S0_S0_S__param_1];
	ld.param.u64 	%rd4, [_Z3tspPiS_PfS_S0_S0_S__param_2];
	ld.param.u64 	%rd5, [_Z3tspPiS_PfS_S0_S0_S__param_3];
	ld.param.u64 	%rd6, [_Z3tspPiS_PfS_S0_S0_S__param_4];
	ld.param.u64 	%rd7, [_Z3tspPiS_PfS_S0_S0_S__param_5];
	ld.param.u64 	%rd8, [_Z3tspPiS_PfS_S0_S0_S__param_6];
	cvta.to.global.u64 	%rd1, %rd8;
	cvta.to.global.u64 	%rd9, %rd7;
	cvta.to.global.u64 	%rd10, %rd6;
	cvta.to.global.u64 	%rd11, %rd4;
	cvta.to.global.u64 	%rd12, %rd3;
	cvta.to.global.u64 	%rd13, %rd5;
	cvta.to.global.u64 	%rd14, %rd2;
	mov.u32 	%r1, %tid.x;
	mul.wide.u32 	%rd15, %r1, 4;
	add.s64 	%rd16, %rd14, %rd15;
	ld.global.u32 	%r2, [%rd16];
	mul.wide.s32 	%rd17, %r2, 4;
	add.s64 	%rd18, %rd13, %rd17;
	ld.global.u32 	%r3, [%rd18];
	add.s32 	%r4, %r2, 99;
	mul.hi.s32 	%r5, %r4, 1374389535;
	shr.u32 	%r6, %r5, 31;
	shr.s32 	%r7, %r5, 5;
	add.s32 	%r8, %r7, %r6;
	mul.lo.s32 	%r9, %r8, 100;
	sub.s32 	%r10, %r4, %r9;
	mul.wide.s32 	%rd19, %r10, 4;
	add.s64 	%rd20, %rd13, %rd19;
	ld.global.u32 	%r11, [%rd20];
	add.s32 	%r12, %r2, 1;
	mul.hi.s32 	%r13, %r12, 1374389535;
	shr.u32 	%r14, %r13, 31;
	shr.s32 	%r15, %r13, 5;
	add.s32 	%r16, %r15, %r14;
	mul.lo.s32 	%r17, %r16, 100;
	sub.s32 	%r18, %r12, %r17;
	mul.wide.s32 	%rd21, %r18, 4;
	add.s64 	%rd22, %rd13, %rd21;
	ld.global.u32 	%r19, [%rd22];
	add.s64 	%rd23, %rd12, %rd15;
	ld.global.u32 	%r20, [%rd23];
	mul.wide.s32 	%rd24, %r20, 4;
	add.s64 	%rd25, %rd13, %rd24;
	ld.global.u32 	%r21, [%rd25];
	ld.global.u32 	%r22, [%rd25+4];
	add.s32 	%r23, %r20, 99;
	mul.hi.s32 	%r24, %r23, 1374389535;
	shr.u32 	%r25, %r24, 31;
	shr.s32 	%r26, %r24, 5;
	add.s32 	%r27, %r26, %r25;
	mul.lo.s32 	%r28, %r27, 100;
	sub.s32 	%r29, %r23, %r28;
	mul.wide.s32 	%rd26, %r29, 4;
	add.s64 	%rd27, %rd13, %rd26;
	ld.global.u32 	%r30, [%rd27];
	mul.lo.s32 	%r31, %r11, 100;
	add.s32 	%r32, %r21, %r31;
	mul.wide.s32 	%rd28, %r32, 4;
	add.s64 	%rd29, %rd11, %rd28;
	ld.global.f32 	%f1, [%rd29];
	mul.lo.s32 	%r33, %r21, 100;
	add.s32 	%r34, %r33, %r19;
	mul.wide.s32 	%rd30, %r34, 4;
	add.s64 	%rd31, %rd11, %rd30;
	ld.global.f32 	%f2, [%rd31];
	add.f32 	%f3, %f1, %f2;
	add.s32 	%r35, %r31, %r3;
	mul.wide.s32 	%rd32, %r35, 4;
	add.s64 	%rd33, %rd11, %rd32;
	ld.global.f32 	%f4, [%rd33];
	add.f32 	%f5, %f3, %f4;
	mul.lo.s32 	%r36, %r3, 100;
	add.s32 	%r37, %r22, %r36;
	mul.wide.s32 	%rd34, %r37, 4;
	add.s64 	%rd35, %rd11, %rd34;
	ld.global.f32 	%f6, [%rd35];
	add.f32 	%f7, %f5, %f6;
	sub.f32 	%f8, %f7, %f4;
	add.s32 	%r38, %r19, %r36;
	mul.wide.s32 	%rd36, %r38, 4;
	add.s64 	%rd37, %rd11, %rd36;
	ld.global.f32 	%f9, [%rd37];
	sub.f32 	%f10, %f8, %f9;
	mad.lo.s32 	%r39, %r30, 100, %r21;
	mul.wide.s32 	%rd38, %r39, 4;
	add.s64 	%rd39, %rd11, %rd38;
	ld.global.f32 	%f11, [%rd39];
	sub.f32 	%f12, %f10, %f11;
	add.s32 	%r40, %r33, %r22;
	mul.wide.s32 	%rd40, %r40, 4;
	add.s64 	%rd41, %rd11, %rd40;
	ld.global.f32 	%f13, [%rd41];
	sub.f32 	%f14, %f12, %f13;
	neg.f32 	%f15, %f14;
	ld.global.f32 	%f16, [%rd10];
	div.rn.f32 	%f17, %f15, %f16;
	fma.rn.f32 	%f18, %f17, 0f3BBB989D, 0f3F000000;
	cvt.sat.f32.f32 	%f19, %f18;
	mov.f32 	%f20, 0f4B400001;
	mov.f32 	%f21, 0f437C0000;
	fma.rm.f32 	%f22, %f19, %f21, %f20;
	add.f32 	%f23, %f22, 0fCB40007F;
	neg.f32 	%f24, %f23;
	fma.rn.f32 	%f25, %f17, 0f3FB8AA3B, %f24;
	fma.rn.f32 	%f26, %f17, 0f32A57060, %f25;
	mov.b32 	%r41, %f22;
	shl.b32 	%r42, %r41, 23;
	mov.b32 	%f27, %r42;
	ex2.approx.ftz.f32 	%f28, %f26;
	mul.f32 	%f29, %f28, %f27;
	add.s64 	%rd42, %rd9, %rd15;
	ld.global.f32 	%f30, [%rd42];
	setp.leu.f32 	%p1, %f29, %f30;
	@%p1 bra 	$L__BB0_2;
	add.s64 	%rd46, %rd1, %rd15;
	mov.b32 	%r44, 1;
	st.global.u32 	[%rd46], %r44;
	bra.uni 	$L__BB0_3;
$L__BB0_2:
	add.s64 	%rd44, %rd1, %rd15;
	mov.b32 	%r43, 0;
	st.global.u32 	[%rd44], %r43;
$L__BB0_3:
	ret;

}
.entry _Z7tspLossPiS_PfS_S0_S0_S0_S0_S_(
	.param .u64 .ptr .align 1 _Z7tspLossPiS_PfS_S0_S0_S0_S0_S__param_0,
	.param .u64 .ptr .align 1 _Z7tspLossPiS_PfS_S0_S0_S0_S0_S__param_1,
	.param .u64 .ptr .align 1 _Z7tspLossPiS_PfS_S0_S0_S0_S0_S__param_2,
	.param .u64 .ptr .align 1 _Z7tspLossPiS_PfS_S0_S0_S0_S0_S__param_3,
	.param .u64 .ptr .align 1 _Z7tspLossPiS_PfS_S0_S0_S0_S0_S__param_4,
	.param .u64 .ptr .align 1 _Z7tspLossPiS_PfS_S0_S0_S0_S0_S__param_5,
	.param .u64 .ptr .align 1 _Z7tspLossPiS_PfS_S0_S0_S0_S0_S__param_6,
	.param .u64 .ptr .align 1 _Z7tspLossPiS_PfS_S0_S0_S0_S0_S__param_7,
	.param .u64 .ptr .align 1 _Z7tspLossPiS_PfS_S0_S0_S0_S0_S__param_8
)
{
	.local .align 16 .b8 	__local_depot1[400];
	.reg .b64 	%SP;
	.reg .b64 	%SPL;
	.reg .pred 	%p<3>;
	.reg .b32 	%r<310>;
	.reg .b32 	%f<217>;
	.reg .b64 	%rd<240>;

	mov.u64 	%SPL, __local_depot1;
	ld.param.u64 	%rd5, [_Z7tspLossPiS_PfS_S0_S0_S0_S0_S__param_0];
	ld.param.u64 	%rd6, [_Z7tspLossPiS_PfS_S0_S0_S0_S0_S__param_1];
	ld.param.u64 	%rd7, [_Z7tspLossPiS_PfS_S0_S0_S0_S0_S__param_2];
	ld.param.u64 	%rd8, [_Z7tspLossPiS_PfS_S0_S0_S0_S0_S__param_3];
	ld.param.u64 	%rd9, [_Z7tspLossPiS_PfS_S0_S0_S0_S0_S__param_4];
	ld.param.u64 	%rd10, [_Z7tspLossPiS_PfS_S0_S0_S0_S0_S__param_5];
	ld.param.u64 	%rd11, [_Z7tspLossPiS_PfS_S0_S0_S0_S0_S__param_8];
	cvta.to.global.u64 	%rd12, %rd7;
	cvta.to.global.u64 	%rd1, %rd10;
	cvta.to.global.u64 	%rd2, %rd11;
	cvta.to.global.u64 	%rd13, %rd9;
	cvta.to.global.u64 	%rd14, %rd8;
	add.u64 	%rd16, %SPL, 0;
	mov.u32 	%r1, %tid.x;
	cvta.to.global.u64 	%rd17, %rd6;
	cvta.to.global.u64 	%rd18, %rd5;
	ld.global.u32 	%r2, [%rd14];
	ld.global.u32 	%r3, [%rd14+4];
	ld.global.u32 	%r4, [%rd14+8];
	ld.global.u32 	%r5, [%rd14+12];
	st.local.v4.u32 	[%rd16], {%r2, %r3, %r4, %r5};
	ld.global.u32 	%r6, [%rd14+16];
	ld.global.u32 	%r7, [%rd14+20];
	ld.global.u32 	%r8, [%rd14+24];
	ld.global.u32 	%r9, [%rd14+28];
	st.local.v4.u32 	[%rd16+16], {%r6, %r7, %r8, %r9};
	ld.global.u32 	%r10, [%rd14+32];
	ld.global.u32 	%r11, [%rd14+36];
	ld.global.u32 	%r12, [%rd14+40];
	ld.global.u32 	%r13, [%rd14+44];
	st.local.v4.u32 	[%rd16+32], {%r10, %r11, %r12, %r13};
	ld.global.u32 	%r14, [%rd14+48];
	ld.global.u32 	%r15, [%rd14+52];
	ld.global.u32 	%r16, [%rd14+56];
	ld.global.u32 	%r17, [%rd14+60];
	st.local.v4.u32 	[%rd16+48], {%r14, %r15, %r16, %r17};
	ld.global.u32 	%r18, [%rd14+64];
	ld.global.u32 	%r19, [%rd14+68];
	ld.global.u32 	%r20, [%rd14+72];
	ld.global.u32 	%r21, [%rd14+76];
	st.local.v4.u32 	[%rd16+64], {%r18, %r19, %r20, %r21};
	ld.global.u32 	%r22, [%rd14+80];
	ld.global.u32 	%r23, [%rd14+84];
	ld.global.u32 	%r24, [%rd14+88];
	ld.global.u32 	%r25, [%rd14+92];
	st.local.v4.u32 	[%rd16+80], {%r22, %r23, %r24, %r25};
	ld.global.u32 	%r26, [%rd14+96];
	ld.global.u32 	%r27, [%rd14+100];
	ld.global.u32 	%r28, [%rd14+104];
	ld.global.u32 	%r29, [%rd14+108];
	st.local.v4.u32 	[%rd16+96], {%r26, %r27, %r28, %r29};
	ld.global.u32 	%r30, [%rd14+112];
	ld.global.u32 	%r31, [%rd14+116];
	ld.global.u32 	%r32, [%rd14+120];
	ld.global.u32 	%r33, [%rd14+124];
	st.local.v4.u32 	[%rd16+112], {%r30, %r31, %r32, %r33};
	ld.global.u32 	%r34, [%rd14+128];
	ld.global.u32 	%r35, [%rd14+132];
	ld.global.u32 	%r36, [%rd14+136];
	ld.global.u32 	%r37, [%rd14+140];
	st.local.v4.u32 	[%rd16+128], {%r34, %r35, %r36, %r37};
	ld.global.u32 	%r38, [%rd14+144];
	ld.global.u32 	%r39, [%rd14+148];
	ld.global.u32 	%r40, [%rd14+152];
	ld.global.u32 	%r41, [%rd14+156];
	st.local.v4.u32 	[%rd16+144], {%r38, %r39, %r40, %r41};
	ld.global.u32 	%r42, [%rd14+160];
	ld.global.u32 	%r43, [%rd14+164];
	ld.global.u32 	%r44, [%rd14+168];
	ld.global.u32 	%r45, [%rd14+172];
	st.local.v4.u32 	[%rd16+160], {%r42, %r43, %r44, %r45};
	ld.global.u32 	%r46, [%rd14+176];
	ld.global.u32 	%r47, [%rd14+180];
	ld.global.u32 	%r48, [%rd14+184];
	ld.global.u32 	%r49, [%rd14+188];
	st.local.v4.u32 	[%rd16+176], {%r46, %r47, %r48, %r49};
	ld.global.u32 	%r50, [%rd14+192];
	ld.global.u32 	%r51, [%rd14+196];
	ld.global.u32 	%r52, [%rd14+200];
	ld.global.u32 	%r53, [%rd14+204];
	st.local.v4.u32 	[%rd16+192], {%r50, %r51, %r52, %r53};
	ld.global.u32 	%r54, [%rd14+208];
	ld.global.u32 	%r55, [%rd14+212];
	ld.global.u32 	%r56, [%rd14+216];
	ld.global.u32 	%r57, [%rd14+220];
	st.local.v4.u32 	[%rd16+208], {%r54, %r55, %r56, %r57};
	ld.global.u32 	%r58, [%rd14+224];
	ld.global.u32 	%r59, [%rd14+228];
	ld.global.u32 	%r60, [%rd14+232];
	ld.global.u32 	%r61, [%rd14+236];
	st.local.v4.u32 	[%rd16+224], {%r58, %r59, %r60, %r61};
	ld.global.u32 	%r62, [%rd14+240];
	ld.global.u32 	%r63, [%rd14+244];
	ld.global.u32 	%r64, [%rd14+248];
	ld.global.u32 	%r65, [%rd14+252];
	st.local.v4.u32 	[%rd16+240], {%r62, %r63, %r64, %r65};
	ld.global.u32 	%r66, [%rd14+256];
	ld.global.u32 	%r67, [%rd14+260];
	ld.global.u32 	%r68, [%rd14+264];
	ld.global.u32 	%r69, [%rd14+268];
	st.local.v4.u32 	[%rd16+256], {%r66, %r67, %r68, %r69};
	ld.global.u32 	%r70, [%rd14+272];
	ld.global.u32 	%r71, [%rd14+276];
	ld.global.u32 	%r72, [%rd14+280];
	ld.global.u32 	%r73, [%rd14+284];
	st.local.v4.u32 	[%rd16+272], {%r70, %r71, %r72, %r73};
	ld.global.u32 	%r74, [%rd14+288];
	ld.global.u32 	%r75, [%rd14+292];
	ld.global.u32 	%r76, [%rd14+296];
	ld.global.u32 	%r77, [%rd14+300];
	st.local.v4.u32 	[%rd16+288], {%r74, %r75, %r76, %r77};
	ld.global.u32 	%r78, [%rd14+304];
	ld.global.u32 	%r79, [%rd14+308];
	ld.global.u32 	%r80, [%rd14+312];
	ld.global.u32 	%r81, [%rd14+316];
	st.local.v4.u32 	[%rd16+304], {%r78, %r79, %r80, %r81};
	ld.global.u32 	%r82, [%rd14+320];
	ld.global.u32 	%r83, [%rd14+324];
	ld.global.u32 	%r84, [%rd14+328];
	ld.global.u32 	%r85, [%rd14+332];
	st.local.v4.u32 	[%rd16+320], {%r82, %r83, %r84, %r85};
	ld.global.u32 	%r86, [%rd14+336];
	ld.global.u32 	%r87, [%rd14+340];
	ld.global.u32 	%r88, [%rd14+344];
	ld.global.u32 	%r89, [%rd14+348];
	st.local.v4.u32 	[%rd16+336], {%r86, %r87, %r88, %r89};
	ld.global.u32 	%r90, [%rd14+352];
	ld.global.u32 	%r91, [%rd14+356];
	ld.global.u32 	%r92, [%rd14+360];
	ld.global.u32 	%r93, [%rd14+364];
	st.local.v4.u32 	[%rd16+352], {%r90, %r91, %r92, %r93};
	ld.global.u32 	%r94, [%rd14+368];
	ld.global.u32 	%r95, [%rd14+372];
	ld.global.u32 	%r96, [%rd14+376];
	ld.global.u32 	%r97, [%rd14+380];
	st.local.v4.u32 	[%rd16+368], {%r94, %r95, %r96, %r97};
	ld.global.u32 	%r98, [%rd14+384];
	ld.global.u32 	%r99, [%rd14+388];
	ld.global.u32 	%r100, [%rd14+392];
	ld.global.u32 	%r101, [%rd14+396];
	st.local.v4.u32 	[%rd16+384], {%r98, %r99, %r100, %r101};
	mul.wide.u32 	%rd19, %r1, 4;
	add.s64 	%rd20, %rd17, %rd19;
	ld.global.u32 	%r102, [%rd20];
	mul.wide.s32 	%rd21, %r102, 4;
	add.s64 	%rd22, %rd14, %rd21;
	ld.global.u32 	%r103, [%rd22];
	add.s64 	%rd23, %rd18, %rd19;
	ld.global.u32 	%r104, [%rd23];
	mul.wide.s32 	%rd24, %r104, 4;
	add.s64 	%rd25, %rd16, %rd24;
	st.local.u32 	[%rd25], %r103;
	add.s64 	%rd26, %rd14, %rd24;
	ld.global.u32 	%r105, [%rd26];
	add.s64 	%rd27, %rd16, %rd21;
	st.local.u32 	[%rd27], %r105;
	ld.local.v4.u32 	{%r106, %r107, %r108, %r109}, [%rd16];
	mad.lo.s32 	%r110, %r106, 100, %r107;
	mul.wide.s32 	%rd28, %r110, 4;
	add.s64 	%rd29, %rd12, %rd28;
	ld.global.f32 	%f3, [%rd29];
	add.f32 	%f4, %f3, 0f00000000;
	mad.lo.s32 	%r111, %r107, 100, %r108;
	mul.wide.s32 	%rd30, %r111, 4;
	add.s64 	%rd31, %rd12, %rd30;
	ld.global.f32 	%f5, [%rd31];
	add.f32 	%f6, %f4, %f5;
	mad.lo.s32 	%r112, %r108, 100, %r109;
	mul.wide.s32 	%rd32, %r112, 4;
	add.s64 	%rd33, %rd12, %rd32;
	ld.global.f32 	%f7, [%rd33];
	add.f32 	%f8, %f6, %f7;
	ld.local.v4.u32 	{%r113, %r114, %r115, %r116}, [%rd16+16];
	mad.lo.s32 	%r117, %r109, 100, %r113;
	mul.wide.s32 	%rd34, %r117, 4;
	add.s64 	%rd35, %rd12, %rd34;
	ld.global.f32 	%f9, [%rd35];
	add.f32 	%f10, %f8, %f9;
	mad.lo.s32 	%r118, %r113, 100, %r114;
	mul.wide.s32 	%rd36, %r118, 4;
	add.s64 	%rd37, %rd12, %rd36;
	ld.global.f32 	%f11, [%rd37];
	add.f32 	%f12, %f10, %f11;
	mad.lo.s32 	%r119, %r114, 100, %r115;
	mul.wide.s32 	%rd38, %r119, 4;
	add.s64 	%rd39, %rd12, %rd38;
	ld.global.f32 	%f13, [%rd39];
	add.f32 	%f14, %f12, %f13;
	mad.lo.s32 	%r120, %r115, 100, %r116;
	mul.wide.s32 	%rd40, %r120, 4;
	add.s64 	%rd41, %rd12, %rd40;
	ld.global.f32 	%f15, [%rd41];
	add.f32 	%f16, %f14, %f15;
	ld.local.v4.u32 	{%r121, %r122, %r123, %r124}, [%rd16+32];
	mad.lo.s32 	%r125, %r116, 100, %r121;
	mul.wide.s32 	%rd42, %r125, 4;
	add.s64 	%rd43, %rd12, %rd42;
	ld.global.f32 	%f17, [%rd43];
	add.f32 	%f18, %f16, %f17;
	mad.lo.s32 	%r126, %r121, 100, %r122;
	mul.wide.s32 	%rd44, %r126, 4;
	add.s64 	%rd45, %rd12, %rd44;
	ld.global.f32 	%f19, [%rd45];
	add.f32 	%f20, %f18, %f19;
	mad.lo.s32 	%r127, %r122, 100, %r123;
	mul.wide.s32 	%rd46, %r127, 4;
	add.s64 	%rd47, %rd12, %rd46;
	ld.global.f32 	%f21, [%rd47];
	add.f32 	%f22, %f20, %f21;
	mad.lo.s32 	%r128, %r123, 100, %r124;
	mul.wide.s32 	%rd48, %r128, 4;
	add.s64 	%rd49, %rd12, %rd48;
	ld.global.f32 	%f23, [%rd49];
	add.f32 	%f24, %f22, %f23;
	ld.local.v4.u32 	{%r129, %r130, %r131, %r132}, [%rd16+48];
	mad.lo.s32 	%r133, %r124, 100, %r129;
	mul.wide.s32 	%rd50, %r133, 4;
	add.s64 	%rd51, %rd12, %rd50;
	ld.global.f32 	%f25, [%rd51];
	add.f32 	%f26, %f24, %f25;
	mad.lo.s32 	%r134, %r129, 100, %r130;
	mul.wide.s32 	%rd52, %r134, 4;
	add.s64 	%rd53, %rd12, %rd52;
	ld.global.f32 	%f27, [%rd53];
	add.f32 	%f28, %f26, %f27;
	mad.lo.s32 	%r135, %r130, 100, %r131;
	mul.wide.s32 	%rd54, %r135, 4;
	add.s64 	%rd55, %rd12, %rd54;
	ld.global.f32 	%f29, [%rd55];
	add.f32 	%f30, %f28, %f29;
	mad.lo.s32 	%r136, %r131, 100, %r132;
	mul.wide.s32 	%rd56, %r136, 4;
	add.s64 	%rd57, %rd12, %rd56;
	ld.global.f32 	%f31, [%rd57];
	add.f32 	%f32, %f30, %f31;
	ld.local.v4.u32 	{%r137, %r138, %r139, %r140}, [%rd16+64];
	mad.lo.s32 	%r141, %r132, 100, %r137;
	mul.wide.s32 	%rd58, %r141, 4;
	add.s64 	%rd59, %rd12, %rd58;
	ld.global.f32 	%f33, [%rd59];
	add.f32 	%f34, %f32, %f33;
	mad.lo.s32 	%r142, %r137, 100, %r138;
	mul.wide.s32 	%rd60, %r142, 4;
	add.s64 	%rd61, %rd12, %rd60;
	ld.global.f32 	%f35, [%rd61];
	add.f32 	%f36, %f34, %f35;
	mad.lo.s32 	%r143, %r138, 100, %r139;
	mul.wide.s32 	%rd62, %r143, 4;
	add.s64 	%rd63, %rd12, %rd62;
	ld.global.f32 	%f37, [%rd63];
	add.f32 	%f38, %f36, %f37;
	mad.lo.s32 	%r144, %r139, 100, %r140;
	mul.wide.s32 	%rd64, %r144, 4;
	add.s64 	%rd65, %rd12, %rd64;
	ld.global.f32 	%f39, [%rd65];
	add.f32 	%f40, %f38, %f39;
	ld.local.v4.u32 	{%r145, %r146, %r147, %r148}, [%rd16+80];
	mad.lo.s32 	%r149, %r140, 100, %r145;
	mul.wide.s32 	%rd66, %r149, 4;
	add.s64 	%rd67, %rd12, %rd66;
	ld.global.f32 	%f41, [%rd67];
	add.f32 	%f42, %f40, %f41;
	mad.lo.s32 	%r150, %r145, 100, %r146;
	mul.wide.s32 	%rd68, %r150, 4;
	add.s64 	%rd69, %rd12, %rd68;
	ld.global.f32 	%f43, [%rd69];
	add.f32 	%f44, %f42, %f43;
	mad.lo.s32 	%r151, %r146, 100, %r147;
	mul.wide.s32 	%rd70, %r151, 4;
	add.s64 	%rd71, %rd12, %rd70;
	ld.global.f32 	%f45, [%rd71];
	add.f32 	%f46, %f44, %f45;
	mad.lo.s32 	%r152, %r147, 100, %r148;
	mul.wide.s32 	%rd72, %r152, 4;
	add.s64 	%rd73, %rd12, %rd72;
	ld.global.f32 	%f47, [%rd73];
	add.f32 	%f48, %f46, %f47;
	ld.local.v4.u32 	{%r153, %r154, %r155, %r156}, [%rd16+96];
	mad.lo.s32 	%r157, %r148, 100, %r153;
	mul.wide.s32 	%rd74, %r157, 4;
	add.s64 	%rd75, %rd12, %rd74;
	ld.global.f32 	%f49, [%rd75];
	add.f32 	%f50, %f48, %f49;
	mad.lo.s32 	%r158, %r153, 100, %r154;
	mul.wide.s32 	%rd76, %r158, 4;
	add.s64 	%rd77, %rd12, %rd76;
	ld.global.f32 	%f51, [%rd77];
	add.f32 	%f52, %f50, %f51;
	mad.lo.s32 	%r159, %r154, 100, %r155;
	mul.wide.s32 	%rd78, %r159, 4;
	add.s64 	%rd79, %rd12, %rd78;
	ld.global.f32 	%f53, [%rd79];
	add.f32 	%f54, %f52, %f53;
	mad.lo.s32 	%r160, %r155, 100, %r156;
	mul.wide.s32 	%rd80, %r160, 4;
	add.s64 	%rd81, %rd12, %rd80;
	ld.global.f32 	%f55, [%rd81];
	add.f32 	%f56, %f54, %f55;
	ld.local.v4.u32 	{%r161, %r162, %r163, %r164}, [%rd16+112];
	mad.lo.s32 	%r165, %r156, 100, %r161;
	mul.wide.s32 	%rd82, %r165, 4;
	add.s64 	%rd83, %rd12, %rd82;
	ld.global.f32 	%f57, [%rd83];
	add.f32 	%f58, %f56, %f57;
	mad.lo.s32 	%r166, %r161, 100, %r162;
	mul.wide.s32 	%rd84, %r166, 4;
	add.s64 	%rd85, %rd12, %rd84;
	ld.global.f32 	%f59, [%rd85];
	add.f32 	%f60, %f58, %f59;
	mad.lo.s32 	%r167, %r162, 100, %r163;
	mul.wide.s32 	%rd86, %r167, 4;
	add.s64 	%rd87, %rd12, %rd86;
	ld.global.f32 	%f61, [%rd87];
	add.f32 	%f62, %f60, %f61;
	mad.lo.s32 	%r168, %r163, 100, %r164;
	mul.wide.s32 	%rd88, %r168, 4;
	add.s64 	%rd89, %rd12, %rd88;
	ld.global.f32 	%f63, [%rd89];
	add.f32 	%f64, %f62, %f63;
	ld.local.v4.u32 	{%r169, %r170, %r171, %r172}, [%rd16+128];
	mad.lo.s32 	%r173, %r164, 100, %r169;
	mul.wide.s32 	%rd90, %r173, 4;
	add.s64 	%rd91, %rd12, %rd90;
	ld.global.f32 	%f65, [%rd91];
	add.f32 	%f66, %f64, %f65;
	mad.lo.s32 	%r174, %r169, 100, %r170;
	mul.wide.s32 	%rd92, %r174, 4;
	add.s64 	%rd93, %rd12, %rd92;
	ld.global.f32 	%f67, [%rd93];
	add.f32 	%f68, %f66, %f67;
	mad.lo.s32 	%r175, %r170, 100, %r171;
	mul.wide.s32 	%rd94, %r175, 4;
	add.s64 	%rd95, %rd12, %rd94;
	ld.global.f32 	%f69, [%rd95];
	add.f32 	%f70, %f68, %f69;
	mad.lo.s32 	%r176, %r171, 100, %r172;
	mul.wide.s32 	%rd96, %r176, 4;
	add.s64 	%rd97, %rd12, %rd96;
	ld.global.f32 	%f71, [%rd97];
	add.f32 	%f72, %f70, %f71;
	ld.local.v4.u32 	{%r177, %r178, %r179, %r180}, [%rd16+144];
	mad.lo.s32 	%r181, %r172, 100, %r177;
	mul.wide.s32 	%rd98, %r181, 4;
	add.s64 	%rd99, %rd12, %rd98;
	ld.global.f32 	%f73, [%rd99];
	add.f32 	%f74, %f72, %f73;
	mad.lo.s32 	%r182, %r177, 100, %r178;
	mul.wide.s32 	%rd100, %r182, 4;
	add.s64 	%rd101, %rd12, %rd100;
	ld.global.f32 	%f75, [%rd101];
	add.f32 	%f76, %f74, %f75;
	mad.lo.s32 	%r183, %r178, 100, %r179;
	mul.wide.s32 	%rd102, %r183, 4;
	add.s64 	%rd103, %rd12, %rd102;
	ld.global.f32 	%f77, [%rd103];
	add.f32 	%f78, %f76, %f77;
	mad.lo.s32 	%r184, %r179, 100, %r180;
	mul.wide.s32 	%rd104, %r184, 4;
	add.s64 	%rd105, %rd12, %rd104;
	ld.global.f32 	%f79, [%rd105];
	add.f32 	%f80, %f78, %f79;
	ld.local.v4.u32 	{%r185, %r186, %r187, %r188}, [%rd16+160];
	mad.lo.s32 	%r189, %r180, 100, %r185;
	mul.wide.s32 	%rd106, %r189, 4;
	add.s64 	%rd107, %rd12, %rd106;
	ld.global.f32 	%f81, [%rd107];
	add.f32 	%f82, %f80, %f81;
	mad.lo.s32 	%r190, %r185, 100, %r186;
	mul.wide.s32 	%rd108, %r190, 4;
	add.s64 	%rd109, %rd12, %rd108;
	ld.global.f32 	%f83, [%rd109];
	add.f32 	%f84, %f82, %f83;
	mad.lo.s32 	%r191, %r186, 100, %r187;
	mul.wide.s32 	%rd110, %r191, 4;
	add.s64 	%rd111, %rd12, %rd110;
	ld.global.f32 	%f85, [%rd111];
	add.f32 	%f86, %f84, %f85;
	mad.lo.s32 	%r192, %r187, 100, %r188;
	mul.wide.s32 	%rd112, %r192, 4;
	add.s64 	%rd113, %rd12, %rd112;
	ld.global.f32 	%f87, [%rd113];
	add.f32 	%f88, %f86, %f87;
	ld.local.v4.u32 	{%r193, %r194, %r195, %r196}, [%rd16+176];
	mad.lo.s32 	%r197, %r188, 100, %r193;
	mul.wide.s32 	%rd114, %r197, 4;
	add.s64 	%rd115, %rd12, %rd114;
	ld.global.f32 	%f89, [%rd115];
	add.f32 	%f90, %f88, %f89;
	mad.lo.s32 	%r198, %r193, 100, %r194;
	mul.wide.s32 	%rd116, %r198, 4;
	add.s64 	%rd117, %rd12, %rd116;
	ld.global.f32 	%f91, [%rd117];
	add.f32 	%f92, %f90, %f91;
	mad.lo.s32 	%r199, %r194, 100, %r195;
	mul.wide.s32 	%rd118, %r199, 4;
	add.s64 	%rd119, %rd12, %rd118;
	ld.global.f32 	%f93, [%rd119];
	add.f32 	%f94, %f92, %f93;
	mad.lo.s32 	%r200, %r195, 100, %r196;
	mul.wide.s32 	%rd120, %r200, 4;
	add.s64 	%rd121, %rd12, %rd120;
	ld.global.f32 	%f95, [%rd121];
	add.f32 	%f96, %f94, %f95;
	ld.local.v4.u32 	{%r201, %r202, %r203, %r204}, [%rd16+192];
	mad.lo.s32 	%r205, %r196, 100, %r201;
	mul.wide.s32 	%rd122, %r205, 4;
	add.s64 	%rd123, %rd12, %rd122;
	ld.global.f32 	%f97, [%rd123];
	add.f32 	%f98, %f96, %f97;
	mad.lo.s32 	%r206, %r201, 100, %r202;
	mul.wide.s32 	%rd124, %r206, 4;
	add.s64 	%rd125, %rd12, %rd124;
	ld.global.f32 	%f99, [%rd125];
	add.f32 	%f100, %f98, %f99;
	mad.lo.s32 	%r207, %r202, 100, %r203;
	mul.wide.s32 	%rd126, %r207, 4;
	add.s64 	%rd127, %rd12, %rd126;
	ld.global.f32 	%f101, [%rd127];
	add.f32 	%f102, %f100, %f101;
	mad.lo.s32 	%r208, %r203, 100, %r204;
	mul.wide.s32 	%rd128, %r208, 4;
	add.s64 	%rd129, %rd12, %rd128;
	ld.global.f32 	%f103, [%rd129];
	add.f32 	%f104, %f102, %f103;
	ld.local.v4.u32 	{%r209, %r210, %r211, %r212}, [%rd16+208];
	mad.lo.s32 	%r213, %r204, 100, %r209;
	mul.wide.s32 	%rd130, %r213, 4;
	add.s64 	%rd131, %rd12, %rd130;
	ld.global.f32 	%f105, [%rd131];
	add.f32 	%f106, %f104, %f105;
	mad.lo.s32 	%r214, %r209, 100, %r210;
	mul.wide.s32 	%rd132, %r214, 4;
	add.s64 	%rd133, %rd12, %rd132;
	ld.global.f32 	%f107, [%rd133];
	add.f32 	%f108, %f106, %f107;
	mad.lo.s32 	%r215, %r210, 100, %r211;
	mul.wide.s32 	%rd134, %r215, 4;
	add.s64 	%rd135, %rd12, %rd134;
	ld.global.f32 	%f109, [%rd135];
	add.f32 	%f110, %f108, %f109;
	mad.lo.s32 	%r216, %r211, 100, %r212;
	mul.wide.s32 	%rd136, %r216, 4;
	add.s64 	%rd137, %rd12, %rd136;
	ld.global.f32 	%f111, [%rd137];
	add.f32 	%f112, %f110, %f111;
	ld.local.v4.u32 	{%r217, %r218, %r219, %r220}, [%rd16+224];
	mad.lo.s32 	%r221, %r212, 100, %r217;
	mul.wide.s32 	%rd138, %r221, 4;
	add.s64 	%rd139, %rd12, %rd138;
	ld.global.f32 	%f113, [%rd139];
	add.f32 	%f114, %f112, %f113;
	mad.lo.s32 	%r222, %r217, 100, %r218;
	mul.wide.s32 	%rd140, %r222, 4;
	add.s64 	%rd141, %rd12, %rd140;
	ld.global.f32 	%f115, [%rd141];
	add.f32 	%f116, %f114, %f115;
	mad.lo.s32 	%r223, %r218, 100, %r219;
	mul.wide.s32 	%rd142, %r223, 4;
	add.s64 	%rd143, %rd12, %rd142;
	ld.global.f32 	%f117, [%rd143];
	add.f32 	%f118, %f116, %f117;
	mad.lo.s32 	%r224, %r219, 100, %r220;
	mul.wide.s32 	%rd144, %r224, 4;
	add.s64 	%rd145, %rd12, %rd144;
	ld.global.f32 	%f119, [%rd145];
	add.f32 	%f120, %f118, %f119;
	ld.local.v4.u32 	{%r225, %r226, %r227, %r228}, [%rd16+240];
	mad.lo.s32 	%r229, %r220, 100, %r225;
	mul.wide.s32 	%rd146, %r229, 4;
	add.s64 	%rd147, %rd12, %rd146;
	ld.global.f32 	%f121, [%rd147];
	add.f32 	%f122, %f120, %f121;
	mad.lo.s32 	%r230, %r225, 100, %r226;
	mul.wide.s32 	%rd148, %r230, 4;
	add.s64 	%rd149, %rd12, %rd148;
	ld.global.f32 	%f123, [%rd149];
	add.f32 	%f124, %f122, %f123;
	mad.lo.s32 	%r231, %r226, 100, %r227;
	mul.wide.s32 	%rd150, %r231, 4;
	add.s64 	%rd151, %rd12, %rd150;
	ld.global.f32 	%f125, [%rd151];
	add.f32 	%f126, %f124, %f125;
	mad.lo.s32 	%r232, %r227, 100, %r228;
	mul.wide.s32 	%rd152, %r232, 4;
	add.s64 	%rd153, %rd12, %rd152;
	ld.global.f32 	%f127, [%rd153];
	add.f32 	%f128, %f126, %f127;
	ld.local.v4.u32 	{%r233, %r234, %r235, %r236}, [%rd16+256];
	mad.lo.s32 	%r237, %r228, 100, %r233;
	mul.wide.s32 	%rd154, %r237, 4;
	add.s64 	%rd155, %rd12, %rd154;
	ld.global.f32 	%f129, [%rd155];
	add.f32 	%f130, %f128, %f129;
	mad.lo.s32 	%r238, %r233, 100, %r234;
	mul.wide.s32 	%rd156, %r238, 4;
	add.s64 	%rd157, %rd12, %rd156;
	ld.global.f32 	%f131, [%rd157];
	add.f32 	%f132, %f130, %f131;
	mad.lo.s32 	%r239, %r234, 100, %r235;
	mul.wide.s32 	%rd158, %r239, 4;
	add.s64 	%rd159, %rd12, %rd158;
	ld.global.f32 	%f133, [%rd159];
	add.f32 	%f134, %f132, %f133;
	mad.lo.s32 	%r240, %r235, 100, %r236;
	mul.wide.s32 	%rd160, %r240, 4;
	add.s64 	%rd161, %rd12, %rd160;
	ld.global.f32 	%f135, [%rd161];
	add.f32 	%f136, %f134, %f135;
	ld.local.v4.u32 	{%r241, %r242, %r243, %r244}, [%rd16+272];
	mad.lo.s32 	%r245, %r236, 100, %r241;
	mul.wide.s32 	%rd162, %r245, 4;
	add.s64 	%rd163, %rd12, %rd162;
	ld.global.f32 	%f137, [%rd163];
	add.f32 	%f138, %f136, %f137;
	mad.lo.s32 	%r246, %r241, 100, %r242;
	mul.wide.s32 	%rd164, %r246, 4;
	add.s64 	%rd165, %rd12, %rd164;
	ld.global.f32 	%f139, [%rd165];
	add.f32 	%f140, %f138, %f139;
	mad.lo.s32 	%r247, %r242, 100, %r243;
	mul.wide.s32 	%rd166, %r247, 4;
	add.s64 	%rd167, %rd12, %rd166;
	ld.global.f32 	%f141, [%rd167];
	add.f32 	%f142, %f140, %f141;
	mad.lo.s32 	%r248, %r243, 100, %r244;
	mul.wide.s32 	%rd168, %r248, 4;
	add.s64 	%rd169, %rd12, %rd168;
	ld.global.f32 	%f143, [%rd169];
	add.f32 	%f144, %f142, %f143;
	ld.local.v4.u32 	{%r249, %r250, %r251, %r252}, [%rd16+288];
	mad.lo.s32 	%r253, %r244, 100, %r249;
	mul.wide.s32 	%rd170, %r253, 4;
	add.s64 	%rd171, %rd12, %rd170;
	ld.global.f32 	%f145, [%rd171];
	add.f32 	%f146, %f144, %f145;
	mad.lo.s32 	%r254, %r249, 100, %r250;
	mul.wide.s32 	%rd172, %r254, 4;
	add.s64 	%rd173, %rd12, %rd172;
	ld.global.f32 	%f147, [%rd173];
	add.f32 	%f148, %f146, %f147;
	mad.lo.s32 	%r255, %r250, 100, %r251;
	mul.wide.s32 	%rd174, %r255, 4;
	add.s64 	%rd175, %rd12, %rd174;
	ld.global.f32 	%f149, [%rd175];
	add.f32 	%f150, %f148, %f149;
	mad.lo.s32 	%r256, %r251, 100, %r252;
	mul.wide.s32 	%rd176, %r256, 4;
	add.s64 	%rd177, %rd12, %rd176;
	ld.global.f32 	%f151, [%rd177];
	add.f32 	%f152, %f150, %f151;
	ld.local.v4.u32 	{%r257, %r258, %r259, %r260}, [%rd16+304];
	mad.lo.s32 	%r261, %r252, 100, %r257;
	mul.wide.s32 	%rd178, %r261, 4;
	add.s64 	%rd179, %rd12, %rd178;
	ld.global.f32 	%f153, [%rd179];
	add.f32 	%f154, %f152, %f153;
	mad.lo.s32 	%r262, %r257, 100, %r258;
	mul.wide.s32 	%rd180, %r262, 4;
	add.s64 	%rd181, %rd12, %rd180;
	ld.global.f32 	%f155, [%rd181];
	add.f32 	%f156, %f154, %f155;
	mad.lo.s32 	%r263, %r258, 100, %r259;
	mul.wide.s32 	%rd182, %r263, 4;
	add.s64 	%rd183, %rd12, %rd182;
	ld.global.f32 	%f157, [%rd183];
	add.f32 	%f158, %f156, %f157;
	mad.lo.s32 	%r264, %r259, 100, %r260;
	mul.wide.s32 	%rd184, %r264, 4;
	add.s64 	%rd185, %rd12, %rd184;
	ld.global.f32 	%f159, [%rd185];
	add.f32 	%f160, %f158, %f159;
	ld.local.v4.u32 	{%r265, %r266, %r267, %r268}, [%rd16+320];
	mad.lo.s32 	%r269, %r260, 100, %r265;
	mul.wide.s32 	%rd186, %r269, 4;
	add.s64 	%rd187, %rd12, %rd186;
	ld.global.f32 	%f161, [%rd187];
	add.f32 	%f162, %f160, %f161;
	mad.lo.s32 	%r270, %r265, 100, %r266;
	mul.wide.s32 	%rd188, %r270, 4;
	add.s64 	%rd189, %rd12, %rd188;
	ld.global.f32 	%f163, [%rd189];
	add.f32 	%f164, %f162, %f163;
	mad.lo.s32 	%r271, %r266, 100, %r267;
	mul.wide.s32 	%rd190, %r271, 4;
	add.s64 	%rd191, %rd12, %rd190;
	ld.global.f32 	%f165, [%rd191];
	add.f32 	%f166, %f164, %f165;
	mad.lo.s32 	%r272, %r267, 100, %r268;
	mul.wide.s32 	%rd192, %r272, 4;
	add.s64 	%rd193, %rd12, %rd192;
	ld.global.f32 	%f167, [%rd193];
	add.f32 	%f168, %f166, %f167;
	ld.local.v4.u32 	{%r273, %r274, %r275, %r276}, [%rd16+336];
	mad.lo.s32 	%r277, %r268, 100, %r273;
	mul.wide.s32 	%rd194, %r277, 4;
	add.s64 	%rd195, %rd12, %rd194;
	ld.global.f32 	%f169, [%rd195];
	add.f32 	%f170, %f168, %f169;
	mad.lo.s32 	%r278, %r273, 100, %r274;
	mul.wide.s32 	%rd196, %r278, 4;
	add.s64 	%rd197, %rd12, %rd196;
	ld.global.f32 	%f171, [%rd197];
	add.f32 	%f172, %f170, %f171;
	mad.lo.s32 	%r279, %r274, 100, %r275;
	mul.wide.s32 	%rd198, %r279, 4;
	add.s64 	%rd199, %rd12, %rd198;
	ld.global.f32 	%f173, [%rd199];
	add.f32 	%f174, %f172, %f173;
	mad.lo.s32 	%r280, %r275, 100, %r276;
	mul.wide.s32 	%rd200, %r280, 4;
	add.s64 	%rd201, %rd12, %rd200;
	ld.global.f32 	%f175, [%rd201];
	add.f32 	%f176, %f174, %f175;
	ld.local.v4.u32 	{%r281, %r282, %r283, %r284}, [%rd16+352];
	mad.lo.s32 	%r285, %r276, 100, %r281;
	mul.wide.s32 	%rd202, %r285, 4;
	add.s64 	%rd203, %rd12, %rd202;
	ld.global.f32 	%f177, [%rd203];
	add.f32 	%f178, %f176, %f177;
	mad.lo.s32 	%r286, %r281, 100, %r282;
	mul.wide.s32 	%rd204, %r286, 4;
	add.s64 	%rd205, %rd12, %rd204;
	ld.global.f32 	%f179, [%rd205];
	add.f32 	%f180, %f178, %f179;
	mad.lo.s32 	%r287, %r282, 100, %r283;
	mul.wide.s32 	%rd206, %r287, 4;
	add.s64 	%rd207, %rd12, %rd206;
	ld.global.f32 	%f181, [%rd207];
	add.f32 	%f182, %f180, %f181;
	mad.lo.s32 	%r288, %r283, 100, %r284;
	mul.wide.s32 	%rd208, %r288, 4;
	add.s64 	%rd209, %rd12, %rd208;
	ld.global.f32 	%f183, [%rd209];
	add.f32 	%f184, %f182, %f183;
	ld.local.v4.u32 	{%r289, %r290, %r291, %r292}, [%rd16+368];
	mad.lo.s32 	%r293, %r284, 100, %r289;
	mul.wide.s32 	%rd210, %r293, 4;
	add.s64 	%rd211, %rd12, %rd210;
	ld.global.f32 	%f185, [%rd211];
	add.f32 	%f186, %f184, %f185;
	mad.lo.s32 	%r294, %r289, 100, %r290;
	mul.wide.s32 	%rd212, %r294, 4;
	add.s64 	%rd213, %rd12, %rd212;
	ld.global.f32 	%f187, [%rd213];
	add.f32 	%f188, %f186, %f187;
	mad.lo.s32 	%r295, %r290, 100, %r291;
	mul.wide.s32 	%rd214, %r295, 4;
	add.s64 	%rd215, %rd12, %rd214;
	ld.global.f32 	%f189, [%rd215];
	add.f32 	%f190, %f188, %f189;
	mad.lo.s32 	%r296, %r291, 100, %r292;
	mul.wide.s32 	%rd216, %r296, 4;
	add.s64 	%rd217, %rd12, %rd216;
	ld.global.f32 	%f191, [%rd217];
	add.f32 	%f192, %f190, %f191;
	ld.local.v4.u32 	{%r297, %r298, %r299, %r300}, [%rd16+384];
	mad.lo.s32 	%r301, %r292, 100, %r297;
	mul.wide.s32 	%rd218, %r301, 4;
	add.s64 	%rd219, %rd12, %rd218;
	ld.global.f32 	%f193, [%rd219];
	add.f32 	%f194, %f192, %f193;
	mad.lo.s32 	%r302, %r297, 100, %r298;
	mul.wide.s32 	%rd220, %r302, 4;
	add.s64 	%rd221, %rd12, %rd220;
	ld.global.f32 	%f195, [%rd221];
	add.f32 	%f196, %f194, %f195;
	mad.lo.s32 	%r303, %r298, 100, %r299;
	mul.wide.s32 	%rd222, %r303, 4;
	add.s64 	%rd223, %rd12, %rd222;
	ld.global.f32 	%f197, [%rd223];
	add.f32 	%f198, %f196, %f197;
	mad.lo.s32 	%r304, %r299, 100, %r300;
	mul.wide.s32 	%rd224, %r304, 4;
	add.s64 	%rd225, %rd12, %rd224;
	ld.global.f32 	%f199, [%rd225];
	add.f32 	%f1, %f198, %f199;
	ld.global.f32 	%f2, [%rd13];
	setp.geu.f32 	%p1, %f1, %f2;
	@%p1 bra 	$L__BB1_2;
	add.s64 	%rd236, %rd2, %rd19;
	mov.b32 	%r309, 1;
	st.global.u32 	[%rd236], %r309;
	add.s64 	%rd237, %rd1, %rd19;
	st.global.f32 	[%rd237], %f1;
	bra.uni 	$L__BB1_5;
$L__BB1_2:
	ld.param.u64 	%rd239, [_Z7tspLossPiS_PfS_S0_S0_S0_S0_S__param_7];
	ld.param.u64 	%rd238, [_Z7tspLossPiS_PfS_S0_S0_S0_S0_S__param_6];
	cvta.to.global.u64 	%rd226, %rd238;
	cvta.to.global.u64 	%rd227, %rd239;
	sub.f32 	%f200, %f2, %f1;
	ld.global.f32 	%f201, [%rd226];
	neg.f32 	%f202, %f200;
	div.rn.f32 	%f203, %f202, %f201;
	fma.rn.f32 	%f204, %f203, 0f3BBB989D, 0f3F000000;
	cvt.sat.f32.f32 	%f205, %f204;
	mov.f32 	%f206, 0f4B400001;
	mov.f32 	%f207, 0f437C0000;
	fma.rm.f32 	%f208, %f205, %f207, %f206;
	add.f32 	%f209, %f208, 0fCB40007F;
	neg.f32 	%f210, %f209;
	fma.rn.f32 	%f211, %f203, 0f3FB8AA3B, %f210;
	fma.rn.f32 	%f212, %f203, 0f32A57060, %f211;
	mov.b32 	%r305, %f208;
	shl.b32 	%r306, %r305, 23;
	mov.b32 	%f213, %r306;
	ex2.approx.ftz.f32 	%f214, %f212;
	mul.f32 	%f215, %f214, %f213;
	add.s64 	%rd229, %rd227, %rd19;
	ld.global.f32 	%f216, [%rd229];
	setp.leu.f32 	%p2, %f215, %f216;
	@%p2 bra 	$L__BB1_4;
	add.s64 	%rd233, %rd2, %rd19;
	mov.b32 	%r308, 1;
	st.global.u32 	[%rd233], %r308;
	add.s64 	%rd234, %rd1, %rd19;
	st.global.f32 	[%rd234], %f1;
	bra.uni 	$L__BB1_5;
$L__BB1_4:
	add.s64 	%rd231, %rd2, %rd19;
	mov.b32 	%r307, 0;
	st.global.u32 	[%rd231], %r307;
$L__BB1_5:
	ret;

}


// ===== COMPILED SASS (sm_100) =====

	.target	sm_100

	.elftype	@"ET_EXEC"


//--------------------- .note.nv.tkinfo           --------------------------
	.section	.note.nv.tkinfo,"",@"SHT_NOTE"
	.sectionflags	@"SHF_NOTE_NV_TKINFO"
	.tkinfo
        /*0018*/ 	.word	0x00000002
        /*0030*/ 	.string	""
        /*0030*/ 	.string	"ptxas"
        /*0030*/ 	.string	"Cuda compilation tools, release 13.0, V13.0.88"
        /*0030*/ 	.string	"Build cuda_13.0.r13.0/compiler.36424714_0"
        /*0030*/ 	.string	"-arch sm_100 -m 64 "



//--------------------- .note.nv.cuinfo           --------------------------
	.section	.note.nv.cuinfo,"",@"SHT_NOTE"
	.sectionflags	@"SHF_NOTE_NV_CUINFO"
        /*0018*/ 	.short	0x0002
        /*001a*/ 	.short	0x0064
        /*001c*/ 	.short	0x0082
	.zero		2


//--------------------- .nv.info                  --------------------------
	.section	.nv.info,"",@"SHT_CUDA_INFO"
	.align	4


	//----- nvinfo : EIATTR_REGCOUNT
	.align		4
        /*0000*/ 	.byte	0x04, 0x2f
        /*0002*/ 	.short	(.L_1 - .L_0)
	.align		4
.L_0:
        /*0004*/ 	.word	index@(_Z3tspPiS_PfS_S0_S0_S_)
        /*0008*/ 	.word	0x0000001c


	//----- nvinfo : EIATTR_FRAME_SIZE
	.align		4
.L_1:
        /*000c*/ 	.byte	0x04, 0x11
        /*000e*/ 	.short	(.L_3 - .L_2)
	.align		4
.L_2:
        /*0010*/ 	.word	index@($__internal_1_$__cuda_sm3x_div_rn_noftz_f32_slowpath)
        /*0014*/ 	.word	0x00000000


	//----- nvinfo : EIATTR_FRAME_SIZE
	.align		4
.L_3:
        /*0018*/ 	.byte	0x04, 0x11
        /*001a*/ 	.short	(.L_5 - .L_4)
	.align		4
.L_4:
        /*001c*/ 	.word	index@(_Z3tspPiS_PfS_S0_S0_S_)
        /*0020*/ 	.word	0x00000000


	//----- nvinfo : EIATTR_REGCOUNT
	.align		4
.L_5:
        /*0024*/ 	.byte	0x04, 0x2f
        /*0026*/ 	.short	(.L_7 - .L_6)
	.align		4
.L_6:
        /*0028*/ 	.word	index@(_Z7tspLossPiS_PfS_S0_S0_S0_S0_S_)
        /*002c*/ 	.word	0x00000028


	//----- nvinfo : EIATTR_FRAME_SIZE
	.align		4
.L_7:
        /*0030*/ 	.byte	0x04, 0x11
        /*0032*/ 	.short	(.L_9 - .L_8)
	.align		4
.L_8:
        /*0034*/ 	.word	index@($__internal_0_$__cuda_sm3x_div_rn_noftz_f32_slowpath)
        /*0038*/ 	.word	0x00000190


	//----- nvinfo : EIATTR_FRAME_SIZE
	.align		4
.L_9:
        /*003c*/ 	.byte	0x04, 0x11
        /*003e*/ 	.short	(.L_11 - .L_10)
	.align		4
.L_10:
        /*0040*/ 	.word	index@(_Z7tspLossPiS_PfS_S0_S0_S0_S0_S_)
        /*0044*/ 	.word	0x00000190


	//----- nvinfo : EIATTR_MIN_STACK_SIZE
	.align		4
.L_11:
        /*0048*/ 	.byte	0x04, 0x12
        /*004a*/ 	.short	(.L_13 - .L_12)
	.align		4
.L_12:
        /*004c*/ 	.word	index@(_Z7tspLossPiS_PfS_S0_S0_S0_S0_S_)
        /*0050*/ 	.word	0x00000190


	//----- nvinfo : EIATTR_MIN_STACK_SIZE
	.align		4
.L_13:
        /*0054*/ 	.byte	0x04, 0x12
        /*0056*/ 	.short	(.L_15 - .L_14)
	.align		4
.L_14:
        /*0058*/ 	.word	index@(_Z3tspPiS_PfS_S0_S0_S_)
        /*005c*/ 	.word	0x00000000
.L_15:


//--------------------- .nv.compat                --------------------------
	.section	.nv.compat,"",@"SHT_CUDA_COMPAT_INFO"
	.align	4
        /*0000*/ 	.byte	0x02, 0x09, 0x00, 0x00, 0x02, 0x02, 0x01, 0x00, 0x02, 0x05, 0x05, 0x00, 0x03, 0x07, 0x01, 0x01
        /*0010*/ 	.byte	0x02, 0x03, 0x00, 0x00, 0x02, 0x06, 0x01, 0x00, 0x04, 0x0b, 0x08, 0x00, 0x01, 0x00, 0x00, 0x00
        /*0020*/ 	.byte	0x00, 0x00, 0x00, 0x00


//--------------------- .nv.info._Z7tspLossPiS_PfS_S0_S0_S0_S0_S_ --------------------------
	.section	.nv.info._Z7tspLossPiS_PfS_S0_S0_S0_S0_S_,"",@"SHT_CUDA_INFO"
	.sectionflags	@""
	.align	4


	//----- nvinfo : EIATTR_CUDA_API_VERSION
	.align		4
        /*0000*/ 	.byte	0x04, 0x37
        /*0002*/ 	.short	(.L_17 - .L_16)
.L_16:
        /*0004*/ 	.word	0x00000082


	//----- nvinfo : EIATTR_KPARAM_INFO
	.align		4
.L_17:
        /*0008*/ 	.byte	0x04, 0x17
        /*000a*/ 	.short	(.L_19 - .L_18)
.L_18:
        /*000c*/ 	.word	0x00000000
        /*0010*/ 	.short	0x0008
        /*0012*/ 	.short	0x0040
        /*0014*/ 	.byte	0x00, 0xf5, 0x21, 0x00


	//----- nvinfo : EIATTR_KPARAM_INFO
	.align		4
.L_19:
        /*0018*/ 	.byte	0x04, 0x17
        /*001a*/ 	.short	(.L_21 - .L_20)
.L_20:
        /*001c*/ 	.word	0x00000000
        /*0020*/ 	.short	0x0007
        /*0022*/ 	.short	0x0038
        /*0024*/ 	.byte	0x00, 0xf5, 0x21, 0x00


	//----- nvinfo : EIATTR_KPARAM_INFO
	.align		4
.L_21:
        /*0028*/ 	.byte	0x04, 0x17
        /*002a*/ 	.short	(.L_23 - .L_22)
.L_22:
        /*002c*/ 	.word	0x00000000
        /*0030*/ 	.short	0x0006
        /*0032*/ 	.short	0x0030
        /*0034*/ 	.byte	0x00, 0xf5, 0x21, 0x00


	//----- nvinfo : EIATTR_KPARAM_INFO
	.align		4
.L_23:
        /*0038*/ 	.byte	0x04, 0x17
        /*003a*/ 	.short	(.L_25 - .L_24)
.L_24:
        /*003c*/ 	.word	0x00000000
        /*0040*/ 	.short	0x0005
        /*0042*/ 	.short	0x0028
        /*0044*/ 	.byte	0x00, 0xf5, 0x21, 0x00


	//----- nvinfo : EIATTR_KPARAM_INFO
	.align		4
.L_25:
        /*0048*/ 	.byte	0x04, 0x17
        /*004a*/ 	.short	(.L_27 - .L_26)
.L_26:
        /*004c*/ 	.word	0x00000000
        /*0050*/ 	.short	0x0004
        /*0052*/ 	.short	0x0020
        /*0054*/ 	.byte	0x00, 0xf5, 0x21, 0x00


	//----- nvinfo : EIATTR_KPARAM_INFO
	.align		4
.L_27:
        /*0058*/ 	.byte	0x04, 0x17
        /*005a*/ 	.short	(.L_29 - .L_28)
.L_28:
        /*005c*/ 	.word	0x00000000
        /*0060*/ 	.short	0x0003
        /*0062*/ 	.short	0x0018
        /*0064*/ 	.byte	0x00, 0xf5, 0x21, 0x00


	//----- nvinfo : EIATTR_KPARAM_INFO
	.align		4
.L_29:
        /*0068*/ 	.byte	0x04, 0x17
        /*006a*/ 	.short	(.L_31 - .L_30)
.L_30:
        /*006c*/ 	.word	0x00000000
        /*0070*/ 	.short	0x0002
        /*0072*/ 	.short	0x0010
        /*0074*/ 	.byte	0x00, 0xf5, 0x21, 0x00


	//----- nvinfo : EIATTR_KPARAM_INFO
	.align		4
.L_31:
        /*0078*/ 	.byte	0x04, 0x17
        /*007a*/ 	.short	(.L_33 - .L_32)
.L_32:
        /*007c*/ 	.word	0x00000000
        /*0080*/ 	.short	0x0001
        /*0082*/ 	.short	0x0008
        /*0084*/ 	.byte	0x00, 0xf5, 0x21, 0x00


	//----- nvinfo : EIATTR_KPARAM_INFO
	.align		4
.L_33:
        /*0088*/ 	.byte	0x04, 0x17
        /*008a*/ 	.short	(.L_35 - .L_34)
.L_34:
        /*008c*/ 	.word	0x00000000
        /*0090*/ 	.short	0x0000
        /*0092*/ 	.short	0x0000
        /*0094*/ 	.byte	0x00, 0xf5, 0x21, 0x00


	//----- nvinfo : EIATTR_SPARSE_MMA_MASK
	.align		4
.L_35:
        /*0098*/ 	.byte	0x03, 0x50
        /*009a*/ 	.short	0x0000


	//----- nvinfo : EIATTR_MAXREG_COUNT
	.align		4
        /*009c*/ 	.byte	0x03, 0x1b
        /*009e*/ 	.short	0x00ff


	//----- nvinfo : EIATTR_MERCURY_ISA_VERSION
	.align		4
        /*00a0*/ 	.byte	0x03, 0x5f
        /*00a2*/ 	.short	0x0101


	//----- nvinfo : EIATTR_VRC_CTA_INIT_COUNT
	.align		4
        /*00a4*/ 	.byte	0x02, 0x4a
	.zero		1
	.zero		1


	//----- nvinfo : EIATTR_EXIT_INSTR_OFFSETS
	.align		4
        /*00a8*/ 	.byte	0x04, 0x1c
        /*00aa*/ 	.short	(.L_37 - .L_36)


	//   ....[0]....
.L_36:
        /*00ac*/ 	.word	0x00002410


	//   ....[1]....
        /*00b0*/ 	.word	0x00002680


	//   ....[2]....
        /*00b4*/ 	.word	0x000026c0


	//----- nvinfo : EIATTR_CRS_STACK_SIZE
	.align		4
.L_37:
        /*00b8*/ 	.byte	0x04, 0x1e
        /*00ba*/ 	.short	(.L_39 - .L_38)
.L_38:
        /*00bc*/ 	.word	0x00000000


	//----- nvinfo : EIATTR_CBANK_PARAM_SIZE
	.align		4
.L_39:
        /*00c0*/ 	.byte	0x03, 0x19
        /*00c2*/ 	.short	0x0048


	//----- nvinfo : EIATTR_PARAM_CBANK
	.align		4
        /*00c4*/ 	.byte	0x04, 0x0a
        /*00c6*/ 	.short	(.L_41 - .L_40)
	.align		4
.L_40:
        /*00c8*/ 	.word	index@(.nv.constant0._Z7tspLossPiS_PfS_S0_S0_S0_S0_S_)
        /*00cc*/ 	.short	0x0380
        /*00ce*/ 	.short	0x0048


	//----- nvinfo : EIATTR_SW_WAR
	.align		4
.L_41:
        /*00d0*/ 	.byte	0x04, 0x36
        /*00d2*/ 	.short	(.L_43 - .L_42)
.L_42:
        /*00d4*/ 	.word	0x00000008
.L_43:


//--------------------- .nv.info._Z3tspPiS_PfS_S0_S0_S_ --------------------------
	.section	.nv.info._Z3tspPiS_PfS_S0_S0_S_,"",@"SHT_CUDA_INFO"
	.sectionflags	@""
	.align	4


	//----- nvinfo : EIATTR_CUDA_API_VERSION
	.align		4
        /*0000*/ 	.byte	0x04, 0x37
        /*0002*/ 	.short	(.L_45 - .L_44)
.L_44:
        /*0004*/ 	.word	0x00000082


	//----- nvinfo : EIATTR_KPARAM_INFO
	.align		4
.L_45:
        /*0008*/ 	.byte	0x04, 0x17
        /*000a*/ 	.short	(.L_47 - .L_46)
.L_46:
        /*000c*/ 	.word	0x00000000
        /*0010*/ 	.short	0x0006
        /*0012*/ 	.short	0x0030
        /*0014*/ 	.byte	0x00, 0xf5, 0x21, 0x00


	//----- nvinfo : EIATTR_KPARAM_INFO
	.align		4
.L_47:
        /*0018*/ 	.byte	0x04, 0x17
        /*001a*/ 	.short	(.L_49 - .L_48)
.L_48:
        /*001c*/ 	.word	0x00000000
        /*0020*/ 	.short	0x0005
        /*0022*/ 	.short	0x0028
        /*0024*/ 	.byte	0x00, 0xf5, 0x21, 0x00


	//----- nvinfo : EIATTR_KPARAM_INFO
	.align		4
.L_49:
        /*0028*/ 	.byte	0x04, 0x17
        /*002a*/ 	.short	(.L_51 - .L_50)
.L_50:
        /*002c*/ 	.word	0x00000000
        /*0030*/ 	.short	0x0004
        /*0032*/ 	.short	0x0020
        /*0034*/ 	.byte	0x00, 0xf5, 0x21, 0x00


	//----- nvinfo : EIATTR_KPARAM_INFO
	.align		4
.L_51:
        /*0038*/ 	.byte	0x04, 0x17
        /*003a*/ 	.short	(.L_53 - .L_52)
.L_52:
        /*003c*/ 	.word	0x00000000
        /*0040*/ 	.short	0x0003
        /*0042*/ 	.short	0x0018
        /*0044*/ 	.byte	0x00, 0xf5, 0x21, 0x00


	//----- nvinfo : EIATTR_KPARAM_INFO
	.align		4
.L_53:
        /*0048*/ 	.byte	0x04, 0x17
        /*004a*/ 	.short	(.L_55 - .L_54)
.L_54:
        /*004c*/ 	.word	0x00000000
        /*0050*/ 	.short	0x0002
        /*0052*/ 	.short	0x0010
        /*0054*/ 	.byte	0x00, 0xf5, 0x21, 0x00


	//----- nvinfo : EIATTR_KPARAM_INFO
	.align		4
.L_55:
        /*0058*/ 	.byte	0x04, 0x17
        /*005a*/ 	.short	(.L_57 - .L_56)
.L_56:
        /*005c*/ 	.word	0x00000000
        /*0060*/ 	.short	0x0001
        /*0062*/ 	.short	0x0008
        /*0064*/ 	.byte	0x00, 0xf5, 0x21, 0x00


	//----- nvinfo : EIATTR_KPARAM_INFO
	.align		4
.L_57:
        /*0068*/ 	.byte	0x04, 0x17
        /*006a*/ 	.short	(.L_59 - .L_58)
.L_58:
        /*006c*/ 	.word	0x00000000
        /*0070*/ 	.short	0x0000
        /*0072*/ 	.short	0x0000
        /*0074*/ 	.byte	0x00, 0xf5, 0x21, 0x00


	//----- nvinfo : EIATTR_SPARSE_MMA_MASK
	.align		4
.L_59:
        /*0078*/ 	.byte	0x03, 0x50
        /*007a*/ 	.short	0x0000


	//----- nvinfo : EIATTR_MAXREG_COUNT
	.align		4
        /*007c*/ 	.byte	0x03, 0x1b
        /*007e*/ 	.short	0x00ff


	//----- nvinfo : EIATTR_MERCURY_ISA_VERSION
	.align		4
        /*0080*/ 	.byte	0x03, 0x5f
        /*0082*/ 	.short	0x0101


	//----- nvinfo : EIATTR_VRC_CTA_INIT_COUNT
	.align		4
        /*0084*/ 	.byte	0x02, 0x4a
	.zero		1
	.zero		1


	//----- nvinfo : EIATTR_EXIT_INSTR_OFFSETS
	.align		4
        /*0088*/ 	.byte	0x04, 0x1c
        /*008a*/ 	.short	(.L_61 - .L_60)


	//   ....[0]....
.L_60:
        /*008c*/ 	.word	0x00000630


	//   ....[1]....
        /*0090*/ 	.word	0x00000670


	//----- nvinfo : EIATTR_CRS_STACK_SIZE
	.align		4
.L_61:
        /*0094*/ 	.byte	0x04, 0x1e
        /*0096*/ 	.short	(.L_63 - .L_62)
.L_62:
        /*0098*/ 	.word	0x00000000


	//----- nvinfo : EIATTR_CBANK_PARAM_SIZE
	.align		4
.L_63:
        /*009c*/ 	.byte	0x03, 0x19
        /*009e*/ 	.short	0x0038


	//----- nvinfo : EIATTR_PARAM_CBANK
	.align		4
        /*00a0*/ 	.byte	0x04, 0x0a
        /*00a2*/ 	.short	(.L_65 - .L_64)
	.align		4
.L_64:
        /*00a4*/ 	.word	index@(.nv.constant0._Z3tspPiS_PfS_S0_S0_S_)
        /*00a8*/ 	.short	0x0380
        /*00aa*/ 	.short	0x0038


	//----- nvinfo : EIATTR_SW_WAR
	.align		4
.L_65:
        /*00ac*/ 	.byte	0x04, 0x36
        /*00ae*/ 	.short	(.L_67 - .L_66)
.L_66:
        /*00b0*/ 	.word	0x00000008
.L_67:


//--------------------- .nv.callgraph             --------------------------
	.section	.nv.callgraph,"",@"SHT_CUDA_CALLGRAPH"
	.align	4
	.sectionentsize	8
	.align		4
        /*0000*/ 	.word	0x00000000
	.align		4
        /*0004*/ 	.word	0xffffffff
	.align		4
        /*0008*/ 	.word	0x00000000
	.align		4
        /*000c*/ 	.word	0xfffffffe
	.align		4
        /*0010*/ 	.word	0x00000000
	.align		4
        /*0014*/ 	.word	0xfffffffd
	.align		4
        /*0018*/ 	.word	0x00000000
	.align		4
        /*001c*/ 	.word	0xfffffffc


//--------------------- .text._Z7tspLossPiS_PfS_S0_S0_S0_S0_S_ --------------------------
	.section	.text._Z7tspLossPiS_PfS_S0_S0_S0_S0_S_,"ax",@progbits
	.align	128
.text._Z7tspLossPiS_PfS_S0_S0_S0_S0_S_:
        .type           _Z7tspLossPiS_PfS_S0_S0_S0_S0_S_,@function
        .size           _Z7tspLossPiS_PfS_S0_S0_S0_S0_S_,(.L_x_28 - _Z7tspLossPiS_PfS_S0_S0_S0_S0_S_)
        .other          _Z7tspLossPiS_PfS_S0_S0_S0_S0_S_,@"STO_CUDA_ENTRY STV_DEFAULT"
_Z7tspLossPiS_PfS_S0_S0_S0_S0_S_:
[----:B------:R-:W0:Y:S08]  /*0000*/  LDC R1, c[0x0][0x37c] ;  /* 0x0000df00ff017b82 */ /* 0x000e300000000800 */
[----:B------:R-:W1:Y:S01]  /*0010*/  LDC.64 R2, c[0x0][0x398] ;  /* 0x0000e600ff027b82 */ /* 0x000e620000000a00 */
[----:B------:R-:W1:Y:S01]  /*0020*/  LDCU.64 UR4, c[0x0][0x358] ;  /* 0x00006b00ff0477ac */ /* 0x000e620008000a00 */
[----:B0-----:R-:W-:Y:S01]  /*0030*/  IADD3 R1, PT, PT, R1, -0x190, RZ ;  /* 0xfffffe7001017810 */ /* 0x001fe20007ffe0ff */
[----:B------:R-:W0:Y:S05]  /*0040*/  S2R R0, SR_TID.X ;  /* 0x0000000000007919 */ /* 0x000e2a0000002100 */
[----:B------:R-:W0:Y:S01]  /*0050*/  LDC.64 R36, c[0x0][0x388] ;  /* 0x0000e200ff247b82 */ /* 0x000e220000000a00 */
[----:B-1----:R-:W2:Y:S04]  /*0060*/  LDG.E R20, desc[UR4][R2.64+0x20] ;  /* 0x0000200402147981 */ /* 0x002ea8000c1e1900 */
[----:B------:R-:W2:Y:S04]  /*0070*/  LDG.E R21, desc[UR4][R2.64+0x24] ;  /* 0x0000240402157981 */ /* 0x000ea8000c1e1900 */
[----:B------:R-:W2:Y:S04]  /*0080*/  LDG.E R22, desc[UR4][R2.64+0x28] ;  /* 0x0000280402167981 */ /* 0x000ea8000c1e1900 */
[----:B------:R-:W2:Y:S04]  /*0090*/  LDG.E R23, desc[UR4][R2.64+0x2c] ;  /* 0x00002c0402177981 */ /* 0x000ea8000c1e1900 */
[----:B------:R-:W3:Y:S04]  /*00a0*/  LDG.E R8, desc[UR4][R2.64+0x40] ;  /* 0x0000400402087981 */ /* 0x000ee8000c1e1900 */
[----:B------:R-:W3:Y:S04]  /*00b0*/  LDG.E R9, desc[UR4][R2.64+0x44] ;  /* 0x0000440402097981 */ /* 0x000ee8000c1e1900 */
[----:B------:R-:W3:Y:S04]  /*00c0*/  LDG.E R10, desc[UR4][R2.64+0x48] ;  /* 0x00004804020a7981 */ /* 0x000ee8000c1e1900 */
[----:B------:R-:W3:Y:S04]  /*00d0*/  LDG.E R11, desc[UR4][R2.64+0x4c] ;  /* 0x00004c04020b7981 */ /* 0x000ee8000c1e1900 */
[----:B------:R-:W4:Y:S04]  /*00e0*/  LDG.E R4, desc[UR4][R2.64] ;  /* 0x0000000402047981 */ /* 0x000f28000c1e1900 */
[----:B------:R-:W4:Y:S04]  /*00f0*/  LDG.E R5, desc[UR4][R2.64+0x4] ;  /* 0x0000040402057981 */ /* 0x000f28000c1e1900 */
[----:B------:R-:W4:Y:S04]  /*0100*/  LDG.E R6, desc[UR4][R2.64+0x8] ;  /* 0x0000080402067981 */ /* 0x000f28000c1e1900 */
[----:B------:R-:W4:Y:S04]  /*0110*/  LDG.E R7, desc[UR4][R2.64+0xc] ;  /* 0x00000c0402077981 */ /* 0x000f28000c1e1900 */
[----:B------:R-:W5:Y:S04]  /*0120*/  LDG.E R16, desc[UR4][R2.64+0x10] ;  /* 0x0000100402107981 */ /* 0x000f68000c1e1900 */
        /* <DEDUP_REMOVED lines=19> */
[----:B--2---:R1:W-:Y:S04]  /*0260*/  STL.128 [R1+0x20], R20 ;  /* 0x0000201401007387 */ /* 0x0043e80000100c00 */
[----:B-1----:R-:W2:Y:S04]  /*0270*/  LDG.E R20, desc[UR4][R2.64+0x70] ;  /* 0x0000700402147981 */ /* 0x002ea8000c1e1900 */
[----:B------:R-:W2:Y:S04]  /*0280*/  LDG.E R21, desc[UR4][R2.64+0x74] ;  /* 0x0000740402157981 */ /* 0x000ea8000c1e1900 */
[----:B------:R-:W2:Y:S04]  /*0290*/  LDG.E R22, desc[UR4][R2.64+0x78] ;  /* 0x0000780402167981 */ /* 0x000ea8000c1e1900 */
[----:B------:R-:W2:Y:S04]  /*02a0*/  LDG.E R23, desc[UR4][R2.64+0x7c] ;  /* 0x00007c0402177981 */ /* 0x000ea8000c1e1900 */
[----:B---3--:R1:W-:Y:S04]  /*02b0*/  STL.128 [R1+0x40], R8 ;  /* 0x0000400801007387 */ /* 0x0083e80000100c00 */
[----:B----4-:R3:W-:Y:S04]  /*02c0*/  STL.128 [R1], R4 ;  /* 0x0000000401007387 */ /* 0x0107e80000100c00 */
[----:B-1----:R-:W4:Y:S04]  /*02d0*/  LDG.E R8, desc[UR4][R2.64+0xc0] ;  /* 0x0000c00402087981 */ /* 0x002f28000c1e1900 */
[----:B------:R-:W4:Y:S04]  /*02e0*/  LDG.E R9, desc[UR4][R2.64+0xc4] ;  /* 0x0000c40402097981 */ /* 0x000f28000c1e1900 */
[----:B------:R-:W4:Y:S04]  /*02f0*/  LDG.E R10, desc[UR4][R2.64+0xc8] ;  /* 0x0000c804020a7981 */ /* 0x000f28000c1e1900 */
[----:B------:R-:W4:Y:S04]  /*0300*/  LDG.E R11, desc[UR4][R2.64+0xcc] ;  /* 0x0000cc04020b7981 */ /* 0x000f28000c1e1900 */
[----:B-----5:R1:W-:Y:S04]  /*0310*/  STL.128 [R1+0x10], R16 ;  /* 0x0000101001007387 */ /* 0x0203e80000100c00 */
[----:B------:R5:W-:Y:S04]  /*0320*/  STL.128 [R1+0x30], R24 ;  /* 0x0000301801007387 */ /* 0x000be80000100c00 */
[----:B---3--:R-:W3:Y:S04]  /*0330*/  LDG.E R4, desc[UR4][R2.64+0xb0] ;  /* 0x0000b00402047981 */ /* 0x008ee8000c1e1900 */
[----:B------:R-:W3:Y:S04]  /*0340*/  LDG.E R5, desc[UR4][R2.64+0xb4] ;  /* 0x0000b40402057981 */ /* 0x000ee8000c1e1900 */
[----:B-1----:R-:W3:Y:S04]  /*0350*/  LDG.E R16, desc[UR4][R2.64+0x60] ;  /* 0x0000600402107981 */ /* 0x002ee8000c1e1900 */
[----:B------:R-:W3:Y:S04]  /*0360*/  LDG.E R17, desc[UR4][R2.64+0x64] ;  /* 0x0000640402117981 */ /* 0x000ee8000c1e1900 */
[----:B------:R-:W3:Y:S04]  /*0370*/  LDG.E R18, desc[UR4][R2.64+0x68] ;  /* 0x0000680402127981 */ /* 0x000ee8000c1e1900 */
[----:B------:R-:W3:Y:S04]  /*0380*/  LDG.E R19, desc[UR4][R2.64+0x6c] ;  /* 0x00006c0402137981 */ /* 0x000ee8000c1e1900 */
[----:B-----5:R-:W5:Y:S04]  /*0390*/  LDG.E R24, desc[UR4][R2.64+0xa0] ;  /* 0x0000a00402187981 */ /* 0x020f68000c1e1900 */
        /* <DEDUP_REMOVED lines=10> */
[----:B------:R1:W-:Y:S02]  /*0440*/  STL.128 [R1+0x80], R28 ;  /* 0x0000801c01007387 */ /* 0x0003e40000100c00 */
[----:B-1----:R-:W1:Y:S01]  /*0450*/  LDC.64 R28, c[0x0][0x380] ;  /* 0x0000e000ff1c7b82 */ /* 0x002e620000000a00 */
[C---:B0-----:R-:W-:Y:S01]  /*0460*/  IMAD.WIDE.U32 R36, R0.reuse, 0x4, R36 ;  /* 0x0000000400247825 */ /* 0x041fe200078e0024 */
[----:B----4-:R0:W-:Y:S04]  /*0470*/  STL.128 [R1+0xc0], R8 ;  /* 0x0000c00801007387 */ /* 0x0101e80000100c00 */
[----:B------:R4:W-:Y:S04]  /*0480*/  STL.128 [R1+0x50], R12 ;  /* 0x0000500c01007387 */ /* 0x0009e80000100c00 */
[----:B------:R-:W2:Y:S04]  /*0490*/  LDG.E R36, desc[UR4][R36.64] ;  /* 0x0000000424247981 */ /* 0x000ea8000c1e1900 */
[----:B------:R-:W-:Y:S04]  /*04a0*/  STL.128 [R1+0x90], R32 ;  /* 0x0000902001007387 */ /* 0x000fe80000100c00 */
[----:B0-----:R-:W2:Y:S04]  /*04b0*/  LDG.E R8, desc[UR4][R2.64+0x120] ;  /* 0x0001200402087981 */ /* 0x001ea8000c1e1900 */
[----:B------:R-:W2:Y:S04]  /*04c0*/  LDG.E R9, desc[UR4][R2.64+0x124] ;  /* 0x0001240402097981 */ /* 0x000ea8000c1e1900 */
[----:B------:R-:W2:Y:S04]  /*04d0*/  LDG.E R10, desc[UR4][R2.64+0x128] ;  /* 0x00012804020a7981 */ /* 0x000ea8000c1e1900 */
[----:B------:R-:W2:Y:S04]  /*04e0*/  LDG.E R11, desc[UR4][R2.64+0x12c] ;  /* 0x00012c04020b7981 */ /* 0x000ea8000c1e1900 */
[----:B---3--:R0:W-:Y:S04]  /*04f0*/  STL.128 [R1+0x60], R16 ;  /* 0x0000601001007387 */ /* 0x0081e80000100c00 */
[----:B-----5:R3:W-:Y:S04]  /*0500*/  STL.128 [R1+0xa0], R24 ;  /* 0x0000a01801007387 */ /* 0x0207e80000100c00 */
[----:B------:R5:W-:Y:S04]  /*0510*/  STL.128 [R1+0xb0], R4 ;  /* 0x0000b00401007387 */ /* 0x000be80000100c00 */
[----:B----4-:R-:W4:Y:S04]  /*0520*/  LDG.E R12, desc[UR4][R2.64+0xd0] ;  /* 0x0000d004020c7981 */ /* 0x010f28000c1e1900 */
[----:B------:R-:W4:Y:S04]  /*0530*/  LDG.E R13, desc[UR4][R2.64+0xd4] ;  /* 0x0000d404020d7981 */ /* 0x000f28000c1e1900 */
[----:B------:R-:W4:Y:S04]  /*0540*/  LDG.E R14, desc[UR4][R2.64+0xd8] ;  /* 0x0000d804020e7981 */ /* 0x000f28000c1e1900 */
[----:B------:R-:W4:Y:S04]  /*0550*/  LDG.E R15, desc[UR4][R2.64+0xdc] ;  /* 0x0000dc04020f7981 */ /* 0x000f28000c1e1900 */
[----:B0-----:R-:W4:Y:S04]  /*0560*/  LDG.E R16, desc[UR4][R2.64+0xe0] ;  /* 0x0000e00402107981 */ /* 0x001f28000c1e1900 */
[----:B------:R-:W4:Y:S04]  /*0570*/  LDG.E R17, desc[UR4][R2.64+0xe4] ;  /* 0x0000e40402117981 */ /* 0x000f28000c1e1900 */
[----:B------:R-:W4:Y:S04]  /*0580*/  LDG.E R18, desc[UR4][R2.64+0xe8] ;  /* 0x0000e80402127981 */ /* 0x000f28000c1e1900 */
[----:B------:R-:W4:Y:S04]  /*0590*/  LDG.E R19, desc[UR4][R2.64+0xec] ;  /* 0x0000ec0402137981 */ /* 0x000f28000c1e1900 */
[----:B---3--:R-:W3:Y:S04]  /*05a0*/  LDG.E R24, desc[UR4][R2.64+0x100] ;  /* 0x0001000402187981 */ /* 0x008ee8000c1e1900 */
        /* <DEDUP_REMOVED lines=13> */
[----:B--2---:R1:W-:Y:S02]  /*0680*/  STL.128 [R1+0xf0], R20 ;  /* 0x0000f01401007387 */ /* 0x0043e40000100c00 */
[----:B-1----:R-:W-:Y:S01]  /*0690*/  IMAD.WIDE.U32 R20, R0, 0x4, R28 ;  /* 0x0000000400147825 */ /* 0x002fe200078e001c */
[----:B------:R-:W0:Y:S01]  /*06a0*/  LDC.64 R22, c[0x0][0x398] ;  /* 0x0000e600ff167b82 */ /* 0x000e220000000a00 */
[----:B------:R-:W2:Y:S04]  /*06b0*/  LDG.E R28, desc[UR4][R2.64+0x150] ;  /* 0x00015004021c7981 */ /* 0x000ea8000c1e1900 */
[----:B------:R-:W2:Y:S04]  /*06c0*/  LDG.E R20, desc[UR4][R20.64] ;  /* 0x0000000414147981 */ /* 0x000ea8000c1e1900 */
[----:B------:R-:W2:Y:S04]  /*06d0*/  LDG.E R29, desc[UR4][R2.64+0x154] ;  /* 0x00015404021d7981 */ /* 0x000ea8000c1e1900 */
[----:B------:R0:W-:Y:S02]  /*06e0*/  STL.128 [R1+0x120], R8 ;  /* 0x0001200801007387 */ /* 0x0001e40000100c00 */
[----:B0-----:R-:W-:-:S06]  /*06f0*/  IMAD.WIDE R8, R36, 0x4, R22 ;  /* 0x0000000424087825 */ /* 0x001fcc00078e0216 */
[----:B------:R-:W2:Y:S04]  /*0700*/  LDG.E R8, desc[UR4][R8.64] ;  /* 0x0000000408087981 */ /* 0x000ea8000c1e1900 */
[----:B----4-:R0:W-:Y:S04]  /*0710*/  STL.128 [R1+0xd0], R12 ;  /* 0x0000d00c01007387 */ /* 0x0101e80000100c00 */
[----:B------:R1:W-:Y:S04]  /*0720*/  STL.128 [R1+0xe0], R16 ;  /* 0x0000e01001007387 */ /* 0x0003e80000100c00 */
[----:B0-----:R-:W4:Y:S04]  /*0730*/  LDG.E R12, desc[UR4][R2.64+0x130] ;  /* 0x00013004020c7981 */ /* 0x001f28000c1e1900 */
[----:B------:R-:W4:Y:S04]  /*0740*/  LDG.E R13, desc[UR4][R2.64+0x134] ;  /* 0x00013404020d7981 */ /* 0x000f28000c1e1900 */
[----:B------:R-:W4:Y:S04]  /*0750*/  LDG.E R14, desc[UR4][R2.64+0x138] ;  /* 0x00013804020e7981 */ /* 0x000f28000c1e1900 */
[----:B---3--:R0:W-:Y:S04]  /*0760*/  STL.128 [R1+0x100], R24 ;  /* 0x0001001801007387 */ /* 0x0081e80000100c00 */
[----:B------:R-:W4:Y:S04]  /*0770*/  LDG.E R15, desc[UR4][R2.64+0x13c] ;  /* 0x00013c04020f7981 */ /* 0x000f28000c1e1900 */
[----:B-1----:R-:W3:Y:S04]  /*0780*/  LDG.E R16, desc[UR4][R2.64+0x140] ;  /* 0x0001400402107981 */ /* 0x002ee8000c1e1900 */
[----:B------:R-:W3:Y:S04]  /*0790*/  LDG.E R17, desc[UR4][R2.64+0x144] ;  /* 0x0001440402117981 */ /* 0x000ee8000c1e1900 */
[----:B-----5:R1:W-:Y:S04]  /*07a0*/  STL.128 [R1+0x110], R4 ;  /* 0x0001100401007387 */ /* 0x0203e80000100c00 */
[----:B------:R-:W3:Y:S04]  /*07b0*/  LDG.E R18, desc[UR4][R2.64+0x148] ;  /* 0x0001480402127981 */ /* 0x000ee8000c1e1900 */
[----:B------:R-:W3:Y:S04]  /*07c0*/  LDG.E R19, desc[UR4][R2.64+0x14c] ;  /* 0x00014c0402137981 */ /* 0x000ee8000c1e1900 */
[----:B0-----:R-:W5:Y:S04]  /*07d0*/  LDG.E R27, desc[UR4][R2.64+0x18c] ;  /* 0x00018c04021b7981 */ /* 0x001f68000c1e1900 */
[----:B-1----:R-:W5:Y:S04]  /*07e0*/  LDG.E R4, desc[UR4][R2.64+0x170] ;  /* 0x0001700402047981 */ /* 0x002f68000c1e1900 */
[----:B------:R-:W5:Y:S04]  /*07f0*/  LDG.E R5, desc[UR4][R2.64+0x174] ;  /* 0x0001740402057981 */ /* 0x000f68000c1e1900 */
[----:B------:R-:W5:Y:S04]  /*0800*/  LDG.E R6, desc[UR4][R2.64+0x178] ;  /* 0x0001780402067981 */ /* 0x000f68000c1e1900 */
[----:B------:R-:W5:Y:S04]  /*0810*/  LDG.E R7, desc[UR4][R2.64+0x17c] ;  /* 0x00017c0402077981 */ /* 0x000f68000c1e1900 */
[----:B------:R-:W5:Y:S04]  /*0820*/  LDG.E R24, desc[UR4][R2.64+0x180] ;  /* 0x0001800402187981 */ /* 0x000f68000c1e1900 */
[----:B------:R-:W5:Y:S04]  /*0830*/  LDG.E R25, desc[UR4][R2.64+0x184] ;  /* 0x0001840402197981 */ /* 0x000f68000c1e1900 */
[----:B------:R0:W5:Y:S01]  /*0840*/  LDG.E R26, desc[UR4][R2.64+0x188] ;  /* 0x00018804021a7981 */ /* 0x000162000c1e1900 */
[C---:B--2---:R-:W-:Y:S01]  /*0850*/  IMAD.WIDE R10, R20.reuse, 0x4, R22 ;  /* 0x00000004140a7825 */ /* 0x044fe200078e0216 */
[----:B------:R-:W-:-:S02]  /*0860*/  LEA R37, R20, R1, 0x2 ;  /* 0x0000000114257211 */ /* 0x000fc400078e10ff */
[----:B------:R-:W-:Y:S01]  /*0870*/  STL.128 [R1+0x160], R32 ;  /* 0x0001602001007387 */ /* 0x000fe20000100c00 */
[----:B------:R-:W-:Y:S01]  /*0880*/  LEA R36, R36, R1, 0x2 ;  /* 0x0000000124247211 */ /* 0x000fe200078e10ff */
[----:B0-----:R-:W0:Y:S02]  /*0890*/  LDC.64 R2, c[0x0][0x390] ;  /* 0x0000e400ff027b82 */ /* 0x001e240000000a00 */
[----:B------:R-:W2:Y:S04]  /*08a0*/  LDG.E R11, desc[UR4][R10.64] ;  /* 0x000000040a0b7981 */ /* 0x000ea8000c1e1900 */
[----:B------:R-:W-:Y:S04]  /*08b0*/  STL.128 [R1+0x150], R28 ;  /* 0x0001501c01007387 */ /* 0x000fe80000100c00 */
[----:B----4-:R-:W-:Y:S04]  /*08c0*/  STL.128 [R1+0x130], R12 ;  /* 0x0001300c01007387 */ /* 0x010fe80000100c00 */
[----:B---3--:R1:W-:Y:S04]  /*08d0*/  STL.128 [R1+0x140], R16 ;  /* 0x0001401001007387 */ /* 0x0083e80000100c00 */
[----:B-----5:R-:W-:Y:S04]  /*08e0*/  STL.128 [R1+0x170], R4 ;  /* 0x0001700401007387 */ /* 0x020fe80000100c00 */
[----:B------:R-:W-:Y:S04]  /*08f0*/  STL.128 [R1+0x180], R24 ;  /* 0x0001801801007387 */ /* 0x000fe80000100c00 */
[----:B------:R-:W-:Y:S04]  /*0900*/  STL [R37], R8 ;  /* 0x0000000825007387 */ /* 0x000fe80000100800 */
[----:B--2---:R2:W-:Y:S04]  /*0910*/  STL [R36], R11 ;  /* 0x0000000b24007387 */ /* 0x0045e80000100800 */
[----:B------:R-:W3:Y:S04]  /*0920*/  LDL.128 R20, [R1] ;  /* 0x0000000001147983 */ /* 0x000ee80000100c00 */
[----:B-1----:R-:W4:Y:S04]  /*0930*/  LDL.128 R16, [R1+0x20] ;  /* 0x0000200001107983 */ /* 0x002f280000100c00 */
[----:B--2---:R-:W2:Y:S04]  /*0940*/  LDL.128 R8, [R1+0x10] ;  /* 0x0000100001087983 */ /* 0x004ea80000100c00 */
[----:B------:R-:W5:Y:S04]  /*0950*/  LDL.128 R12, [R1+0x30] ;  /* 0x00003000010c7983 */ /* 0x000f680000100c00 */
[----:B------:R-:W5:Y:S01]  /*0960*/  LDL.128 R4, [R1+0x40] ;  /* 0x0000400001047983 */ /* 0x000f620000100c00 */
[----:B---3--:R-:W-:-:S02]  /*0970*/  IMAD R29, R20, 0x64, R21 ;  /* 0x00000064141d7824 */ /* 0x008fc400078e0215 */
[----:B------:R-:W-:Y:S02]  /*0980*/  IMAD R21, R21, 0x64, R22 ;  /* 0x0000006415157824 */ /* 0x000fe400078e0216 */
[----:B0-----:R-:W-:-:S04]  /*0990*/  IMAD.WIDE R28, R29, 0x4, R2 ;  /* 0x000000041d1c7825 */ /* 0x001fc800078e0202 */
[----:B------:R-:W-:Y:S02]  /*09a0*/  IMAD.WIDE R24, R21, 0x4, R2 ;  /* 0x0000000415187825 */ /* 0x000fe400078e0202 */
[----:B------:R0:W3:Y:S02]  /*09b0*/  LDG.E R21, desc[UR4][R28.64] ;  /* 0x000000041c157981 */ /* 0x0000e4000c1e1900 */
[----:B------:R-:W-:Y:S02]  /*09c0*/  IMAD R27, R22, 0x64, R23 ;  /* 0x00000064161b7824 */ /* 0x000fe400078e0217 */
[----:B--2---:R-:W-:Y:S01]  /*09d0*/  IMAD R35, R23, 0x64, R8 ;  /* 0x0000006417237824 */ /* 0x004fe200078e0208 */
[----:B------:R-:W2:Y:S01]  /*09e0*/  LDG.E R25, desc[UR4][R24.64] ;  /* 0x0000000418197981 */ /* 0x000ea2000c1e1900 */
[----:B------:R-:W-:-:S04]  /*09f0*/  IMAD.WIDE R26, R27, 0x4, R2 ;  /* 0x000000041b1a7825 */ /* 0x000fc800078e0202 */
[----:B------:R-:W-:Y:S01]  /*0a00*/  IMAD R33, R8, 0x64, R9 ;  /* 0x0000006408217824 */ /* 0x000fe200078e0209 */
[----:B------:R-:W2:Y:S01]  /*0a10*/  LDG.E R23, desc[UR4][R26.64] ;  /* 0x000000041a177981 */ /* 0x000ea2000c1e1900 */
[----:B------:R-:W-:-:S04]  /*0a20*/  IMAD.WIDE R34, R35, 0x4, R2 ;  /* 0x0000000423227825 */ /* 0x000fc800078e0202 */
[----:B------:R-:W-:Y:S01]  /*0a30*/  IMAD.WIDE R32, R33, 0x4, R2 ;  /* 0x0000000421207825 */ /* 0x000fe200078e0202 */
[----:B------:R1:W2:Y:S03]  /*0a40*/  LDG.E R20, desc[UR4][R34.64] ;  /* 0x0000000422147981 */ /* 0x0002a6000c1e1900 */
[----:B------:R-:W-:Y:S01]  /*0a50*/  IMAD R31, R9, 0x64, R10 ;  /* 0x00000064091f7824 */ /* 0x000fe200078e020a */
[----:B------:R5:W2:Y:S01]  /*0a60*/  LDG.E R22, desc[UR4][R32.64] ;  /* 0x0000000420167981 */ /* 0x000aa2000c1e1900 */
[----:B0-----:R-:W-:Y:S02]  /*0a70*/  IMAD R29, R10, 0x64, R11 ;  /* 0x000000640a1d7824 */ /* 0x001fe400078e020b */
[----:B------:R-:W-:-:S04]  /*0a80*/  IMAD.WIDE R30, R31, 0x4, R2 ;  /* 0x000000041f1e7825 */ /* 0x000fc800078e0202 */
[----:B----4-:R-:W-:Y:S01]  /*0a90*/  IMAD R9, R11, 0x64, R16 ;  /* 0x000000640b097824 */ /* 0x010fe200078e0210 */
[----:B------:R0:W4:Y:S01]  /*0aa0*/  LDG.E R24, desc[UR4][R30.64] ;  /* 0x000000041e187981 */ /* 0x000122000c1e1900 */
[----:B------:R-:W-:-:S04]  /*0ab0*/  IMAD.WIDE R28, R29, 0x4, R2 ;  /* 0x000000041d1c7825 */ /* 0x000fc800078e0202 */
[----:B------:R-:W-:Y:S01]  /*0ac0*/  IMAD R11, R16, 0x64, R17 ;  /* 0x00000064100b7824 */ /* 0x000fe200078e0211 */
[----:B------:R0:W4:Y:S01]  /*0ad0*/  LDG.E R26, desc[UR4][R28.64] ;  /* 0x000000041c1a7981 */ /* 0x000122000c1e1900 */
[----:B------:R-:W-:-:S04]  /*0ae0*/  IMAD.WIDE R8, R9, 0x4, R2 ;  /* 0x0000000409087825 */ /* 0x000fc800078e0202 */
[----:B------:R-:W-:Y:S01]  /*0af0*/  IMAD.WIDE R10, R11, 0x4, R2 ;  /* 0x000000040b0a7825 */ /* 0x000fe200078e0202 */
[----:B------:R-:W4:Y:S03]  /*0b00*/  LDG.E R27, desc[UR4][R8.64] ;  /* 0x00000004081b7981 */ /* 0x000f26000c1e1900 */
[----:B-1----:R-:W-:Y:S02]  /*0b10*/  IMAD R35, R17, 0x64, R18 ;  /* 0x0000006411237824 */ /* 0x002fe400078e0212 */
[----:B-----5:R-:W-:Y:S01]  /*0b20*/  IMAD R33, R18, 0x64, R19 ;  /* 0x0000006412217824 */ /* 0x020fe200078e0213 */
[----:B------:R-:W5:Y:S01]  /*0b30*/  LDG.E R11, desc[UR4][R10.64] ;  /* 0x000000040a0b7981 */ /* 0x000f62000c1e1900 */
[----:B------:R-:W-:-:S04]  /*0b40*/  IMAD.WIDE R34, R35, 0x4, R2 ;  /* 0x0000000423227825 */ /* 0x000fc800078e0202 */
[----:B------:R-:W-:Y:S01]  /*0b50*/  IMAD.WIDE R32, R33, 0x4, R2 ;  /* 0x0000000421207825 */ /* 0x000fe200078e0202 */
[----:B------:R-:W5:Y:S03]  /*0b60*/  LDG.E R16, desc[UR4][R34.64] ;  /* 0x0000000422107981 */ /* 0x000f66000c1e1900 */
[----:B0-----:R-:W-:Y:S01]  /*0b70*/  IMAD R31, R19, 0x64, R12 ;  /* 0x00000064131f7824 */ /* 0x001fe200078e020c */
[----:B------:R-:W5:Y:S01]  /*0b80*/  LDG.E R17, desc[UR4][R32.64] ;  /* 0x0000000420117981 */ /* 0x000f62000c1e1900 */
[----:B------:R-:W-:Y:S02]  /*0b90*/  IMAD R29, R12, 0x64, R13 ;  /* 0x000000640c1d7824 */ /* 0x000fe400078e020d */
[----:B------:R-:W-:-:S04]  /*0ba0*/  IMAD.WIDE R30, R31, 0x4, R2 ;  /* 0x000000041f1e7825 */ /* 0x000fc800078e0202 */
[----:B------:R-:W-:Y:S01]  /*0bb0*/  IMAD.WIDE R28, R29, 0x4, R2 ;  /* 0x000000041d1c7825 */ /* 0x000fe200078e0202 */
[----:B------:R0:W5:Y:S03]  /*0bc0*/  LDG.E R8, desc[UR4][R30.64] ;  /* 0x000000041e087981 */ /* 0x000166000c1e1900 */
[----:B------:R-:W-:Y:S01]  /*0bd0*/  IMAD R19, R13, 0x64, R14 ;  /* 0x000000640d137824 */ /* 0x000fe200078e020e */
[----:B------:R1:W5:Y:S03]  /*0be0*/  LDG.E R9, desc[UR4][R28.64] ;  /* 0x000000041c097981 */ /* 0x000366000c1e1900 */
[----:B------:R-:W-:-:S05]  /*0bf0*/  IMAD.WIDE R18, R19, 0x4, R2 ;  /* 0x0000000413127825 */ /* 0x000fca00078e0202 */
[----:B------:R2:W5:Y:S01]  /*0c00*/  LDG.E R10, desc[UR4][R18.64] ;  /* 0x00000004120a7981 */ /* 0x000562000c1e1900 */
[----:B------:R-:W-:Y:S02]  /*0c10*/  IMAD R13, R14, 0x64, R15 ;  /* 0x000000640e0d7824 */ /* 0x000fe400078e020f */
[----:B0-----:R-:W-:Y:S02]  /*0c20*/  IMAD R31, R4, 0x64, R5 ;  /* 0x00000064041f7824 */ /* 0x001fe400078e0205 */
[----:B-1----:R-:W-:Y:S02]  /*0c30*/  IMAD R29, R5, 0x64, R6 ;  /* 0x00000064051d7824 */ /* 0x002fe400078e0206 */
[----:B------:R-:W-:-:S04]  /*0c40*/  IMAD.WIDE R30, R31, 0x4, R2 ;  /* 0x000000041f1e7825 */ /* 0x000fc800078e0202 */
[----:B------:R-:W-:Y:S01]  /*0c50*/  IMAD.WIDE R28, R29, 0x4, R2 ;  /* 0x000000041d1c7825 */ /* 0x000fe200078e0202 */
[----:B------:R-:W5:Y:S03]  /*0c60*/  LDG.E R5, desc[UR4][R30.64] ;  /* 0x000000041e057981 */ /* 0x000f66000c1e1900 */
[----:B---3--:R-:W-:-:S04]  /*0c70*/  FADD R12, RZ, R21 ;  /* 0x00000015ff0c7221 */ /* 0x008fc80000000000 */
[----:B--2---:R-:W-:Y:S01]  /*0c80*/  FADD R32, R12, R25 ;  /* 0x000000190c207221 */ /* 0x004fe20000000000 */
[----:B------:R-:W-:-:S03]  /*0c90*/  IMAD R21, R15, 0x64, R4 ;  /* 0x000000640f157824 */ /* 0x000fc600078e0204 */
[----:B------:R-:W-:Y:S01]  /*0ca0*/  FADD R23, R32, R23 ;  /* 0x0000001720177221 */ /* 0x000fe20000000000 */
[----:B------:R-:W-:-:S04]  /*0cb0*/  IMAD.WIDE R14, R13, 0x4, R2 ;  /* 0x000000040d0e7825 */ /* 0x000fc800078e0202 */
[----:B------:R-:W-:Y:S01]  /*0cc0*/  FADD R23, R23, R20 ;  /* 0x0000001417177221 */ /* 0x000fe20000000000 */
[----:B------:R4:W2:Y:S03]  /*0cd0*/  LDG.E R25, desc[UR4][R14.64] ;  /* 0x000000040e197981 */ /* 0x0008a6000c1e1900 */
[----:B------:R-:W-:Y:S01]  /*0ce0*/  FADD R19, R23, R22 ;  /* 0x0000001617137221 */ /* 0x000fe20000000000 */
[----:B------:R-:W-:Y:S02]  /*0cf0*/  IMAD.WIDE R12, R21, 0x4, R2 ;  /* 0x00000004150c7825 */ /* 0x000fe400078e0202 */
[----:B------:R-:W3:Y:S04]  /*0d00*/  LDL.128 R20, [R1+0x50] ;  /* 0x0000500001147983 */ /* 0x000ee80000100c00 */
[----:B------:R-:W3:Y:S01]  /*0d10*/  LDG.E R4, desc[UR4][R12.64] ;  /* 0x000000040c047981 */ /* 0x000ee2000c1e1900 */
[----:B----4-:R-:W-:-:S03]  /*0d20*/  FADD R15, R19, R24 ;  /* 0x00000018130f7221 */ /* 0x010fc60000000000 */
[----:B------:R3:W4:Y:S01]  /*0d30*/  LDG.E R24, desc[UR4][R28.64] ;  /* 0x000000041c187981 */ /* 0x000722000c1e1900 */
[----:B------:R-:W-:-:S03]  /*0d40*/  FADD R26, R15, R26 ;  /* 0x0000001a0f1a7221 */ /* 0x000fc60000000000 */
[----:B------:R-:W4:Y:S01]  /*0d50*/  LDL.128 R12, [R1+0x60] ;  /* 0x00006000010c7983 */ /* 0x000f220000100c00 */
[----:B------:R-:W-:-:S04]  /*0d60*/  FADD R26, R26, R27 ;  /* 0x0000001b1a1a7221 */ /* 0x000fc80000000000 */
[----:B-----5:R-:W-:-:S04]  /*0d70*/  FADD R11, R26, R11 ;  /* 0x0000000b1a0b7221 */ /* 0x020fc80000000000 */
[----:B------:R-:W-:-:S04]  /*0d80*/  FADD R16, R11, R16 ;  /* 0x000000100b107221 */ /* 0x000fc80000000000 */
[----:B------:R-:W-:Y:S02]  /*0d90*/  FADD R11, R16, R17 ;  /* 0x00000011100b7221 */ /* 0x000fe40000000000 */
[----:B------:R-:W5:Y:S02]  /*0da0*/  LDL.128 R16, [R1+0x70] ;  /* 0x0000700001107983 */ /* 0x000f640000100c00 */
[----:B------:R-:W-:-:S04]  /*0db0*/  FADD R8, R11, R8 ;  /* 0x000000080b087221 */ /* 0x000fc80000000000 */
[----:B------:R-:W-:-:S04]  /*0dc0*/  FADD R9, R8, R9 ;  /* 0x0000000908097221 */ /* 0x000fc80000000000 */
[----:B------:R-:W-:Y:S02]  /*0dd0*/  FADD R26, R9, R10 ;  /* 0x0000000a091a7221 */ /* 0x000fe40000000000 */
[----:B------:R-:W5:Y:S01]  /*0de0*/  LDL.128 R8, [R1+0x80] ;  /* 0x0000800001087983 */ /* 0x000f620000100c00 */
[----:B------:R-:W-:Y:S02]  /*0df0*/  IMAD R27, R6, 0x64, R7 ;  /* 0x00000064061b7824 */ /* 0x000fe400078e0207 */
[----:B--2---:R-:W-:Y:S02]  /*0e00*/  FADD R25, R26, R25 ;  /* 0x000000191a197221 */ /* 0x004fe40000000000 */
[----:B------:R-:W-:-:S04]  /*0e10*/  IMAD.WIDE R26, R27, 0x4, R2 ;  /* 0x000000041b1a7825 */ /* 0x000fc800078e0202 */
[----:B---3--:R-:W-:Y:S02]  /*0e20*/  IMAD R29, R7, 0x64, R20 ;  /* 0x00000064071d7824 */ /* 0x008fe400078e0214 */
[----:B------:R-:W-:Y:S01]  /*0e30*/  FADD R6, R25, R4 ;  /* 0x0000000419067221 */ /* 0x000fe20000000000 */
[----:B------:R-:W-:Y:S01]  /*0e40*/  IMAD R31, R20, 0x64, R21 ;  /* 0x00000064141f7824 */ /* 0x000fe200078e0215 */
[----:B------:R0:W2:Y:S01]  /*0e50*/  LDG.E R4, desc[UR4][R26.64] ;  /* 0x000000041a047981 */ /* 0x0000a2000c1e1900 */
[----:B------:R-:W-:-:S04]  /*0e60*/  IMAD.WIDE R28, R29, 0x4, R2 ;  /* 0x000000041d1c7825 */ /* 0x000fc800078e0202 */
[----:B------:R-:W-:Y:S01]  /*0e70*/  FADD R5, R6, R5 ;  /* 0x0000000506057221 */ /* 0x000fe20000000000 */
[----:B------:R-:W-:-:S03]  /*0e80*/  IMAD R25, R21, 0x64, R22 ;  /* 0x0000006415197824 */ /* 0x000fc600078e0216 */
[----:B----4-:R-:W-:Y:S01]  /*0e90*/  FADD R5, R5, R24 ;  /* 0x0000001805057221 */ /* 0x010fe20000000000 */
[----:B------:R-:W-:Y:S02]  /*0ea0*/  IMAD R7, R22, 0x64, R23 ;  /* 0x0000006416077824 */ /* 0x000fe400078e0217 */
[--C-:B------:R-:W-:Y:S01]  /*0eb0*/  IMAD.WIDE R30, R31, 0x4, R2.reuse ;  /* 0x000000041f1e7825 */ /* 0x100fe200078e0202 */
[----:B------:R-:W3:Y:S03]  /*0ec0*/  LDG.E R22, desc[UR4][R28.64] ;  /* 0x000000041c167981 */ /* 0x000ee6000c1e1900 */
[--C-:B------:R-:W-:Y:S01]  /*0ed0*/  IMAD.WIDE R24, R25, 0x4, R2.reuse ;  /* 0x0000000419187825 */ /* 0x100fe200078e0202 */
[----:B------:R-:W4:Y:S03]  /*0ee0*/  LDG.E R21, desc[UR4][R30.64] ;  /* 0x000000041e157981 */ /* 0x000f26000c1e1900 */
[----:B------:R-:W-:Y:S01]  /*0ef0*/  IMAD.WIDE R6, R7, 0x4, R2 ;  /* 0x0000000407067825 */ /* 0x000fe200078e0202 */
[----:B------:R5:W4:Y:S03]  /*0f00*/  LDG.E R20, desc[UR4][R24.64] ;  /* 0x0000000418147981 */ /* 0x000b26000c1e1900 */
[----:B0-----:R-:W-:-:S02]  /*0f10*/  IMAD R27, R23, 0x64, R12 ;  /* 0x00000064171b7824 */ /* 0x001fc400078e020c */
[----:B------:R-:W-:Y:S01]  /*0f20*/  IMAD R33, R13, 0x64, R14 ;  /* 0x000000640d217824 */ /* 0x000fe200078e020e */
[----:B------:R0:W4:Y:S01]  /*0f30*/  LDG.E R23, desc[UR4][R6.64] ;  /* 0x0000000406177981 */ /* 0x000122000c1e1900 */
[----:B------:R-:W-:Y:S02]  /*0f40*/  IMAD R35, R12, 0x64, R13 ;  /* 0x000000640c237824 */ /* 0x000fe400078e020d */
[----:B-----5:R-:W-:Y:S02]  /*0f50*/  IMAD R25, R16, 0x64, R17 ;  /* 0x0000006410197824 */ /* 0x020fe400078e0211 */
[----:B------:R-:W-:Y:S02]  /*0f60*/  IMAD R17, R17, 0x64, R18 ;  /* 0x0000006411117824 */ /* 0x000fe400078e0212 */
[----:B------:R-:W-:-:S04]  /*0f70*/  IMAD.WIDE R26, R27, 0x4, R2 ;  /* 0x000000041b1a7825 */ /* 0x000fc800078e0202 */
[----:B------:R-:W-:Y:S01]  /*0f80*/  IMAD.WIDE R32, R33, 0x4, R2 ;  /* 0x0000000421207825 */ /* 0x000fe200078e0202 */
[----:B------:R-:W5:Y:S03]  /*0f90*/  LDG.E R29, desc[UR4][R26.64] ;  /* 0x000000041a1d7981 */ /* 0x000f66000c1e1900 */
[----:B0-----:R-:W-:Y:S01]  /*0fa0*/  IMAD R7, R15, 0x64, R16 ;  /* 0x000000640f077824 */ /* 0x001fe200078e0210 */
[----:B------:R0:W5:Y:S01]  /*0fb0*/  LDG.E R12, desc[UR4][R32.64] ;  /* 0x00000004200c7981 */ /* 0x000162000c1e1900 */
[----:B------:R-:W-:-:S04]  /*0fc0*/  IMAD.WIDE R16, R17, 0x4, R2 ;  /* 0x0000000411107825 */ /* 0x000fc800078e0202 */
[----:B------:R-:W-:-:S04]  /*0fd0*/  IMAD.WIDE R34, R35, 0x4, R2 ;  /* 0x0000000423227825 */ /* 0x000fc800078e0202 */
[----:B------:R-:W-:Y:S01]  /*0fe0*/  IMAD R13, R14, 0x64, R15 ;  /* 0x000000640e0d7824 */ /* 0x000fe200078e020f */
[----:B------:R1:W5:Y:S01]  /*0ff0*/  LDG.E R28, desc[UR4][R34.64] ;  /* 0x00000004221c7981 */ /* 0x000362000c1e1900 */
[----:B------:R-:W-:Y:S02]  /*1000*/  IMAD R37, R18, 0x64, R19 ;  /* 0x0000006412257824 */ /* 0x000fe400078e0213 */
[----:B0-----:R-:W-:Y:S01]  /*1010*/  IMAD R33, R19, 0x64, R8 ;  /* 0x0000006413217824 */ /* 0x001fe200078e0208 */
[----:B------:R-:W5:Y:S01]  /*1020*/  LDG.E R14, desc[UR4][R16.64] ;  /* 0x00000004100e7981 */ /* 0x000f62000c1e1900 */
[----:B------:R-:W-:-:S04]  /*1030*/  IMAD.WIDE R30, R13, 0x4, R2 ;  /* 0x000000040d1e7825 */ /* 0x000fc800078e0202 */
[--C-:B------:R-:W-:Y:S01]  /*1040*/  IMAD.WIDE R6, R7, 0x4, R2.reuse ;  /* 0x0000000407067825 */ /* 0x100fe200078e0202 */
[----:B------:R0:W5:Y:S04]  /*1050*/  LDG.E R15, desc[UR4][R30.64] ;  /* 0x000000041e0f7981 */ /* 0x000168000c1e1900 */
[----:B------:R-:W5:Y:S01]  /*1060*/  LDL.128 R16, [R1+0x90] ;  /* 0x0000900001107983 */ /* 0x000f620000100c00 */
[----:B------:R-:W-:-:S03]  /*1070*/  IMAD.WIDE R24, R25, 0x4, R2 ;  /* 0x0000000419187825 */ /* 0x000fc600078e0202 */
[----:B------:R-:W5:Y:S04]  /*1080*/  LDG.E R27, desc[UR4][R6.64] ;  /* 0x00000004061b7981 */ /* 0x000f68000c1e1900 */
[----:B------:R-:W5:Y:S01]  /*1090*/  LDG.E R13, desc[UR4][R24.64] ;  /* 0x00000004180d7981 */ /* 0x000f62000c1e1900 */
[----:B-1----:R-:W-:-:S05]  /*10a0*/  IMAD.WIDE R34, R37, 0x4, R2 ;  /* 0x0000000425227825 */ /* 0x002fca00078e0202 */
[----:B------:R1:W5:Y:S01]  /*10b0*/  LDG.E R26, desc[UR4][R34.64] ;  /* 0x00000004221a7981 */ /* 0x000362000c1e1900 */
[----:B0-----:R-:W-:Y:S02]  /*10c0*/  IMAD R31, R8, 0x64, R9 ;  /* 0x00000064081f7824 */ /* 0x001fe400078e0209 */
[----:B------:R-:W-:-:S04]  /*10d0*/  IMAD.WIDE R32, R33, 0x4, R2 ;  /* 0x0000000421207825 */ /* 0x000fc800078e0202 */
[----:B------:R-:W-:Y:S01]  /*10e0*/  IMAD R9, R9, 0x64, R10 ;  /* 0x0000006409097824 */ /* 0x000fe200078e020a */
[----:B------:R-:W5:Y:S01]  /*10f0*/  LDG.E R6, desc[UR4][R32.64] ;  /* 0x0000000420067981 */ /* 0x000f62000c1e1900 */
[----:B------:R-:W-:-:S04]  /*1100*/  IMAD.WIDE R30, R31, 0x4, R2 ;  /* 0x000000041f1e7825 */ /* 0x000fc800078e0202 */
[----:B------:R-:W-:Y:S01]  /*1110*/  IMAD.WIDE R8, R9, 0x4, R2 ;  /* 0x0000000409087825 */ /* 0x000fe200078e0202 */
[----:B------:R-:W5:Y:S04]  /*1120*/  LDG.E R7, desc[UR4][R30.64] ;  /* 0x000000041e077981 */ /* 0x000f68000c1e1900 */
[----:B------:R0:W5:Y:S01]  /*1130*/  LDG.E R24, desc[UR4][R8.64] ;  /* 0x0000000408187981 */ /* 0x000162000c1e1900 */
[----:B--2---:R-:W-:-:S04]  /*1140*/  FADD R5, R5, R4 ;  /* 0x0000000405057221 */ /* 0x004fc80000000000 */
[----:B---3--:R-:W-:-:S04]  /*1150*/  FADD R22, R5, R22 ;  /* 0x0000001605167221 */ /* 0x008fc80000000000 */
[----:B----4-:R-:W-:-:S04]  /*1160*/  FADD R21, R22, R21 ;  /* 0x0000001516157221 */ /* 0x010fc80000000000 */
[----:B------:R-:W-:Y:S01]  /*1170*/  FADD R20, R21, R20 ;  /* 0x0000001415147221 */ /* 0x000fe20000000000 */
[----:B------:R-:W-:-:S03]  /*1180*/  IMAD R5, R10, 0x64, R11 ;  /* 0x000000640a057824 */ /* 0x000fc600078e020b */
[----:B------:R-:W-:Y:S01]  /*1190*/  FADD R20, R20, R23 ;  /* 0x0000001714147221 */ /* 0x000fe20000000000 */
[----:B-1----:R-:W-:-:S05]  /*11a0*/  IMAD.WIDE R34, R5, 0x4, R2 ;  /* 0x0000000405227825 */ /* 0x002fca00078e0202 */
[----:B------:R-:W2:Y:S01]  /*11b0*/  LDG.E R25, desc[UR4][R34.64] ;  /* 0x0000000422197981 */ /* 0x000ea2000c1e1900 */
[----:B-----5:R-:W-:-:S03]  /*11c0*/  FADD R29, R20, R29 ;  /* 0x0000001d141d7221 */ /* 0x020fc60000000000 */
[----:B------:R-:W3:Y:S01]  /*11d0*/  LDL.128 R20, [R1+0xa0] ;  /* 0x0000a00001147983 */ /* 0x000ee20000100c00 */
[----:B0-----:R-:W-:-:S04]  /*11e0*/  FADD R9, R29, R28 ;  /* 0x0000001c1d097221 */ /* 0x001fc80000000000 */
[----:B------:R-:W-:Y:S01]  /*11f0*/  FADD R12, R9, R12 ;  /* 0x0000000c090c7221 */ /* 0x000fe20000000000 */
[----:B------:R-:W-:Y:S02]  /*1200*/  IMAD R11, R11, 0x64, R16 ;  /* 0x000000640b0b7824 */ /* 0x000fe400078e0210 */
[----:B------:R-:W-:Y:S02]  /*1210*/  IMAD R5, R16, 0x64, R17 ;  /* 0x0000006410057824 */ /* 0x000fe400078e0211 */
[----:B------:R-:W-:-:S04]  /*1220*/  IMAD.WIDE R10, R11, 0x4, R2 ;  /* 0x000000040b0a7825 */ /* 0x000fc800078e0202 */
[----:B------:R-:W-:Y:S01]  /*1230*/  FADD R12, R12, R15 ;  /* 0x0000000f0c0c7221 */ /* 0x000fe20000000000 */
[----:B------:R-:W-:Y:S01]  /*1240*/  IMAD R17, R17, 0x64, R18 ;  /* 0x0000006411117824 */ /* 0x000fe200078e0212 */
[----:B------:R-:W4:Y:S01]  /*1250*/  LDG.E R16, desc[UR4][R10.64] ;  /* 0x000000040a107981 */ /* 0x000f22000c1e1900 */
[----:B------:R-:W-:-:S04]  /*1260*/  IMAD.WIDE R4, R5, 0x4, R2 ;  /* 0x0000000405047825 */ /* 0x000fc800078e0202 */
[----:B------:R-:W-:Y:S01]  /*1270*/  FADD R12, R12, R27 ;  /* 0x0000001b0c0c7221 */ /* 0x000fe20000000000 */
[----:B------:R-:W-:Y:S02]  /*1280*/  IMAD.WIDE R28, R17, 0x4, R2 ;  /* 0x00000004111c7825 */ /* 0x000fe400078e0202 */
[----:B------:R-:W5:Y:S02]  /*1290*/  LDG.E R17, desc[UR4][R4.64] ;  /* 0x0000000404117981 */ /* 0x000f64000c1e1900 */
[----:B------:R-:W-:Y:S02]  /*12a0*/  FADD R13, R12, R13 ;  /* 0x0000000d0c0d7221 */ /* 0x000fe40000000000 */
[----:B------:R-:W5:Y:S02]  /*12b0*/  LDG.E R28, desc[UR4][R28.64] ;  /* 0x000000041c1c7981 */ /* 0x000f64000c1e1900 */
[----:B------:R-:W-:Y:S02]  /*12c0*/  FADD R13, R13, R14 ;  /* 0x0000000e0d0d7221 */ /* 0x000fe40000000000 */
[----:B------:R-:W5:Y:S02]  /*12d0*/  LDL.128 R8, [R1+0xb0] ;  /* 0x0000b00001087983 */ /* 0x000f640000100c00 */
[----:B------:R-:W-:-:S02]  /*12e0*/  FADD R27, R13, R26 ;  /* 0x0000001a0d1b7221 */ /* 0x000fc40000000000 */
[----:B------:R-:W5:Y:S02]  /*12f0*/  LDL.128 R12, [R1+0xc0] ;  /* 0x0000c000010c7983 */ /* 0x000f640000100c00 */
[----:B------:R-:W-:-:S04]  /*1300*/  FADD R6, R27, R6 ;  /* 0x000000061b067221 */ /* 0x000fc80000000000 */
[----:B------:R-:W-:-:S04]  /*1310*/  FADD R7, R6, R7 ;  /* 0x0000000706077221 */ /* 0x000fc80000000000 */
[----:B------:R-:W-:Y:S01]  /*1320*/  FADD R24, R7, R24 ;  /* 0x0000001807187221 */ /* 0x000fe20000000000 */
[----:B------:R-:W-:Y:S01]  /*1330*/  IMAD R27, R18, 0x64, R19 ;  /* 0x00000064121b7824 */ /* 0x000fe200078e0213 */
[----:B------:R-:W5:Y:S02]  /*1340*/  LDL.128 R4, [R1+0xd0] ;  /* 0x0000d00001047983 */ /* 0x000f640000100c00 */
[----:B--2---:R-:W-:Y:S01]  /*1350*/  FADD R25, R24, R25 ;  /* 0x0000001918197221 */ /* 0x004fe20000000000 */
[----:B---3--:R-:W-:-:S04]  /*1360*/  IMAD R31, R20, 0x64, R21 ;  /* 0x00000064141f7824 */ /* 0x008fc800078e0215 */
[----:B------:R-:W-:-:S04]  /*1370*/  IMAD.WIDE R30, R31, 0x4, R2 ;  /* 0x000000041f1e7825 */ /* 0x000fc800078e0202 */
[----:B----4-:R-:W-:Y:S01]  /*1380*/  FADD R16, R25, R16 ;  /* 0x0000001019107221 */ /* 0x010fe20000000000 */
[----:B------:R-:W-:-:S04]  /*1390*/  IMAD.WIDE R24, R27, 0x4, R2 ;  /* 0x000000041b187825 */ /* 0x000fc800078e0202 */
[----:B------:R-:W-:Y:S02]  /*13a0*/  IMAD R27, R19, 0x64, R20 ;  /* 0x00000064131b7824 */ /* 0x000fe400078e0214 */
[----:B-----5:R-:W-:Y:S01]  /*13b0*/  FADD R17, R16, R17 ;  /* 0x0000001110117221 */ /* 0x020fe20000000000 */
[----:B------:R-:W-:Y:S01]  /*13c0*/  IMAD R19, R21, 0x64, R22 ;  /* 0x0000006415137824 */ /* 0x000fe200078e0216 */
[----:B------:R-:W2:Y:S02]  /*13d0*/  LDG.E R24, desc[UR4][R24.64] ;  /* 0x0000000418187981 */ /* 0x000ea4000c1e1900 */
[----:B------:R-:W-:Y:S01]  /*13e0*/  FADD R21, R17, R28 ;  /* 0x0000001c11157221 */ /* 0x000fe20000000000 */
[----:B------:R-:W-:Y:S02]  /*13f0*/  IMAD R17, R22, 0x64, R23 ;  /* 0x0000006416117824 */ /* 0x000fe400078e0217 */
[--C-:B------:R-:W-:Y:S01]  /*1400*/  IMAD.WIDE R26, R27, 0x4, R2.reuse ;  /* 0x000000041b1a7825 */ /* 0x100fe200078e0202 */
[----:B------:R-:W3:Y:S03]  /*1410*/  LDG.E R22, desc[UR4][R30.64] ;  /* 0x000000041e167981 */ /* 0x000ee6000c1e1900 */
[----:B------:R-:W-:-:S02]  /*1420*/  IMAD.WIDE R18, R19, 0x4, R2 ;  /* 0x0000000413127825 */ /* 0x000fc400078e0202 */
[----:B------:R-:W4:Y:S02]  /*1430*/  LDG.E R26, desc[UR4][R26.64] ;  /* 0x000000041a1a7981 */ /* 0x000f24000c1e1900 */
[----:B------:R-:W-:Y:S02]  /*1440*/  IMAD.WIDE R16, R17, 0x4, R2 ;  /* 0x0000000411107825 */ /* 0x000fe400078e0202 */
[----:B------:R0:W5:Y:S02]  /*1450*/  LDG.E R20, desc[UR4][R18.64] ;  /* 0x0000000412147981 */ /* 0x000164000c1e1900 */
[----:B------:R-:W-:Y:S02]  /*1460*/  IMAD R29, R23, 0x64, R8 ;  /* 0x00000064171d7824 */ /* 0x000fe400078e0208 */
[----:B------:R1:W5:Y:S01]  /*1470*/  LDG.E R23, desc[UR4][R16.64] ;  /* 0x0000000410177981 */ /* 0x000362000c1e1900 */
[----:B0-----:R-:W-:Y:S02]  /*1480*/  IMAD R19, R12, 0x64, R13 ;  /* 0x000000640c137824 */ /* 0x001fe400078e020d */
[----:B-1----:R-:W-:-:S02]  /*1490*/  IMAD R17, R13, 0x64, R14 ;  /* 0x000000640d117824 */ /* 0x002fc400078e020e */
[----:B------:R-:W-:-:S04]  /*14a0*/  IMAD.WIDE R18, R19, 0x4, R2 ;  /* 0x0000000413127825 */ /* 0x000fc800078e0202 */
[----:B------:R-:W-:-:S04]  /*14b0*/  IMAD.WIDE R16, R17, 0x4, R2 ;  /* 0x0000000411107825 */ /* 0x000fc800078e0202 */
[----:B------:R-:W-:Y:S01]  /*14c0*/  IMAD R35, R8, 0x64, R9 ;  /* 0x0000006408237824 */ /* 0x000fe200078e0209 */
[----:B------:R-:W5:Y:S01]  /*14d0*/  LDG.E R13, desc[UR4][R16.64] ;  /* 0x00000004100d7981 */ /* 0x000f62000c1e1900 */
[----:B------:R-:W-:Y:S02]  /*14e0*/  IMAD R33, R9, 0x64, R10 ;  /* 0x0000006409217824 */ /* 0x000fe400078e020a */
[----:B------:R-:W-:Y:S02]  /*14f0*/  IMAD R9, R10, 0x64, R11 ;  /* 0x000000640a097824 */ /* 0x000fe400078e020b */
[----:B------:R-:W-:-:S04]  /*1500*/  IMAD.WIDE R28, R29, 0x4, R2 ;  /* 0x000000041d1c7825 */ /* 0x000fc800078e0202 */
[----:B------:R-:W-:Y:S02]  /*1510*/  IMAD R11, R11, 0x64, R12 ;  /* 0x000000640b0b7824 */ /* 0x000fe400078e020c */
[----:B------:R-:W5:Y:S01]  /*1520*/  LDG.E R12, desc[UR4][R18.64] ;  /* 0x00000004120c7981 */ /* 0x000f62000c1e1900 */
[----:B------:R-:W-:-:S03]  /*1530*/  IMAD.WIDE R34, R35, 0x4, R2 ;  /* 0x0000000423227825 */ /* 0x000fc600078e0202 */
[----:B------:R-:W5:Y:S01]  /*1540*/  LDG.E R28, desc[UR4][R28.64] ;  /* 0x000000041c1c7981 */ /* 0x000f62000c1e1900 */
[----:B------:R-:W-:-:S03]  /*1550*/  IMAD.WIDE R32, R33, 0x4, R2 ;  /* 0x0000000421207825 */ /* 0x000fc600078e0202 */
[----:B------:R0:W5:Y:S04]  /*1560*/  LDG.E R27, desc[UR4][R34.64] ;  /* 0x00000004221b7981 */ /* 0x000168000c1e1900 */
[----:B------:R-:W5:Y:S01]  /*1570*/  LDL.128 R16, [R1+0xe0] ;  /* 0x0000e00001107983 */ /* 0x000f620000100c00 */
[----:B------:R-:W-:-:S03]  /*1580*/  IMAD.WIDE R30, R9, 0x4, R2 ;  /* 0x00000004091e7825 */ /* 0x000fc600078e0202 */
[----:B------:R1:W5:Y:S01]  /*1590*/  LDG.E R8, desc[UR4][R32.64] ;  /* 0x0000000420087981 */ /* 0x000362000c1e1900 */
[----:B------:R-:W-:-:S03]  /*15a0*/  IMAD.WIDE R10, R11, 0x4, R2 ;  /* 0x000000040b0a7825 */ /* 0x000fc600078e0202 */
[----:B------:R1:W5:Y:S04]  /*15b0*/  LDG.E R9, desc[UR4][R30.64] ;  /* 0x000000041e097981 */ /* 0x000368000c1e1900 */
[----:B------:R1:W5:Y:S01]  /*15c0*/  LDG.E R10, desc[UR4][R10.64] ;  /* 0x000000040a0a7981 */ /* 0x000362000c1e1900 */
[----:B------:R-:W-:-:S04]  /*15d0*/  IMAD R37, R14, 0x64, R15 ;  /* 0x000000640e257824 */ /* 0x000fc800078e020f */
[----:B------:R-:W-:-:S05]  /*15e0*/  IMAD.WIDE R36, R37, 0x4, R2 ;  /* 0x0000000425247825 */ /* 0x000fca00078e0202 */
[----:B------:R1:W5:Y:S01]  /*15f0*/  LDG.E R14, desc[UR4][R36.64] ;  /* 0x00000004240e7981 */ /* 0x000362000c1e1900 */
[----:B0-----:R-:W-:Y:S02]  /*1600*/  IMAD R35, R15, 0x64, R4 ;  /* 0x000000640f237824 */ /* 0x001fe400078e0204 */
[----:B-1----:R-:W-:Y:S02]  /*1610*/  IMAD R33, R4, 0x64, R5 ;  /* 0x0000006404217824 */ /* 0x002fe400078e0205 */
[----:B------:R-:W-:-:S04]  /*1620*/  IMAD.WIDE R34, R35, 0x4, R2 ;  /* 0x0000000423227825 */ /* 0x000fc800078e0202 */
[----:B------:R-:W-:Y:S01]  /*1630*/  IMAD R31, R5, 0x64, R6 ;  /* 0x00000064051f7824 */ /* 0x000fe200078e0206 */
[----:B------:R0:W5:Y:S01]  /*1640*/  LDG.E R4, desc[UR4][R34.64] ;  /* 0x0000000422047981 */ /* 0x000162000c1e1900 */
[----:B------:R-:W-:-:S04]  /*1650*/  IMAD.WIDE R32, R33, 0x4, R2 ;  /* 0x0000000421207825 */ /* 0x000fc800078e0202 */
[----:B------:R-:W-:Y:S01]  /*1660*/  IMAD.WIDE R30, R31, 0x4, R2 ;  /* 0x000000041f1e7825 */ /* 0x000fe200078e0202 */
[----:B------:R-:W5:Y:S03]  /*1670*/  LDG.E R5, desc[UR4][R32.64] ;  /* 0x0000000420057981 */ /* 0x000f66000c1e1900 */
[----:B------:R-:W-:Y:S01]  /*1680*/  IMAD R11, R6, 0x64, R7 ;  /* 0x00000064060b7824 */ /* 0x000fe200078e0207 */
[----:B------:R-:W5:Y:S03]  /*1690*/  LDG.E R25, desc[UR4][R30.64] ;  /* 0x000000041e197981 */ /* 0x000f66000c1e1900 */
[----:B------:R-:W-:-:S04]  /*16a0*/  IMAD.WIDE R36, R11, 0x4, R2 ;  /* 0x000000040b247825 */ /* 0x000fc800078e0202 */
[----:B--2---:R-:W-:Y:S02]  /*16b0*/  FADD R21, R21, R24 ;  /* 0x0000001815157221 */ /* 0x004fe40000000000 */
[----:B------:R-:W2:Y:S02]  /*16c0*/  LDG.E R24, desc[UR4][R36.64] ;  /* 0x0000000424187981 */ /* 0x000ea4000c1e1900 */
[----:B----4-:R-:W-:-:S04]  /*16d0*/  FADD R21, R21, R26 ;  /* 0x0000001a15157221 */ /* 0x010fc80000000000 */
[----:B---3--:R-:W-:-:S04]  /*16e0*/  FADD R21, R21, R22 ;  /* 0x0000001615157221 */ /* 0x008fc80000000000 */
[----:B-----5:R-:W-:-:S04]  /*16f0*/  FADD R20, R21, R20 ;  /* 0x0000001415147221 */ /* 0x020fc80000000000 */
[----:B------:R-:W-:-:S04]  /*1700*/  FADD R23, R20, R23 ;  /* 0x0000001714177221 */ /* 0x000fc80000000000 */
[----:B------:R-:W-:Y:S02]  /*1710*/  FADD R28, R23, R28 ;  /* 0x0000001c171c7221 */ /* 0x000fe40000000000 */
[----:B------:R-:W3:Y:S01]  /*1720*/  LDL.128 R20, [R1+0xf0] ;  /* 0x0000f00001147983 */ /* 0x000ee20000100c00 */
[----:B------:R-:W-:-:S04]  /*1730*/  IMAD R7, R7, 0x64, R16 ;  /* 0x0000006407077824 */ /* 0x000fc800078e0210 */
[----:B0-----:R-:W-:-:S04]  /*1740*/  IMAD.WIDE R34, R7, 0x4, R2 ;  /* 0x0000000407227825 */ /* 0x001fc800078e0202 */
[----:B------:R-:W-:Y:S01]  /*1750*/  FADD R11, R28, R27 ;  /* 0x0000001b1c0b7221 */ /* 0x000fe20000000000 */
[----:B------:R-:W-:Y:S02]  /*1760*/  IMAD R7, R16, 0x64, R17 ;  /* 0x0000006410077824 */ /* 0x000fe400078e0211 */
[----:B------:R-:W-:Y:S01]  /*1770*/  IMAD R17, R17, 0x64, R18 ;  /* 0x0000006411117824 */ /* 0x000fe200078e0212 */
[----:B------:R-:W4:Y:S01]  /*1780*/  LDG.E R16, desc[UR4][R34.64] ;  /* 0x0000000422107981 */ /* 0x000f22000c1e1900 */
[----:B------:R-:W-:-:S04]  /*1790*/  IMAD.WIDE R6, R7, 0x4, R2 ;  /* 0x0000000407067825 */ /* 0x000fc800078e0202 */
[----:B------:R-:W-:Y:S01]  /*17a0*/  FADD R8, R11, R8 ;  /* 0x000000080b087221 */ /* 0x000fe20000000000 */
[----:B------:R-:W-:Y:S02]  /*17b0*/  IMAD.WIDE R26, R17, 0x4, R2 ;  /* 0x00000004111a7825 */ /* 0x000fe400078e0202 */
[----:B------:R-:W5:Y:S02]  /*17c0*/  LDG.E R17, desc[UR4][R6.64] ;  /* 0x0000000406117981 */ /* 0x000f64000c1e1900 */
[----:B------:R-:W-:Y:S02]  /*17d0*/  FADD R9, R8, R9 ;  /* 0x0000000908097221 */ /* 0x000fe40000000000 */
[----:B------:R0:W5:Y:S02]  /*17e0*/  LDG.E R26, desc[UR4][R26.64] ;  /* 0x000000041a1a7981 */ /* 0x000164000c1e1900 */
[----:B------:R-:W-:Y:S02]  /*17f0*/  FADD R15, R9, R10 ;  /* 0x0000000a090f7221 */ /* 0x000fe40000000000 */
[----:B------:R-:W5:Y:S02]  /*1800*/  LDL.128 R8, [R1+0x100] ;  /* 0x0001000001087983 */ /* 0x000f640000100c00 */
[----:B------:R-:W-:-:S04]  /*1810*/  FADD R12, R15, R12 ;  /* 0x0000000c0f0c7221 */ /* 0x000fc80000000000 */
[----:B------:R-:W-:-:S04]  /*1820*/  FADD R13, R12, R13 ;  /* 0x0000000d0c0d7221 */ /* 0x000fc80000000000 */
[----:B------:R-:W-:Y:S02]  /*1830*/  FADD R29, R13, R14 ;  /* 0x0000000e0d1d7221 */ /* 0x000fe40000000000 */
[----:B------:R-:W5:Y:S02]  /*1840*/  LDL.128 R12, [R1+0x110] ;  /* 0x00011000010c7983 */ /* 0x000f640000100c00 */
[----:B------:R-:W-:-:S04]  /*1850*/  FADD R4, R29, R4 ;  /* 0x000000041d047221 */ /* 0x000fc80000000000 */
[----:B------:R-:W-:Y:S01]  /*1860*/  FADD R4, R4, R5 ;  /* 0x0000000504047221 */ /* 0x000fe20000000000 */
[----:B------:R-:W-:-:S03]  /*1870*/  IMAD R33, R18, 0x64, R19 ;  /* 0x0000006412217824 */ /* 0x000fc600078e0213 */
[----:B------:R-:W-:Y:S01]  /*1880*/  FADD R25, R4, R25 ;  /* 0x0000001904197221 */ /* 0x000fe20000000000 */
[----:B------:R-:W-:Y:S01]  /*1890*/  IMAD.WIDE R32, R33, 0x4, R2 ;  /* 0x0000000421207825 */ /* 0x000fe200078e0202 */
[----:B------:R-:W5:Y:S03]  /*18a0*/  LDL.128 R4, [R1+0x120] ;  /* 0x0001200001047983 */ /* 0x000f660000100c00 */
[----:B--2---:R-:W-:Y:S02]  /*18b0*/  FADD R25, R25, R24 ;  /* 0x0000001819197221 */ /* 0x004fe40000000000 */
[----:B------:R1:W2:Y:S01]  /*18c0*/  LDG.E R24, desc[UR4][R32.64] ;  /* 0x0000000420187981 */ /* 0x0002a2000c1e1900 */
[----:B---3--:R-:W-:Y:S02]  /*18d0*/  IMAD R29, R19, 0x64, R20 ;  /* 0x00000064131d7824 */ /* 0x008fe400078e0214 */
[----:B------:R-:W-:-:S02]  /*18e0*/  IMAD R31, R20, 0x64, R21 ;  /* 0x00000064141f7824 */ /* 0x000fc400078e0215 */
[----:B------:R-:W-:-:S04]  /*18f0*/  IMAD.WIDE R28, R29, 0x4, R2 ;  /* 0x000000041d1c7825 */ /* 0x000fc800078e0202 */
[----:B0-----:R-:W-:Y:S02]  /*1900*/  IMAD R27, R21, 0x64, R22 ;  /* 0x00000064151b7824 */ /* 0x001fe400078e0216 */
[----:B------:R-:W-:-:S04]  /*1910*/  IMAD.WIDE R30, R31, 0x4, R2 ;  /* 0x000000041f1e7825 */ /* 0x000fc800078e0202 */
[----:B----4-:R-:W-:Y:S01]  /*1920*/  FADD R16, R25, R16 ;  /* 0x0000001019107221 */ /* 0x010fe20000000000 */
[----:B------:R-:W-:Y:S01]  /*1930*/  IMAD R19, R22, 0x64, R23 ;  /* 0x0000006416137824 */ /* 0x000fe200078e0217 */
[----:B------:R-:W3:Y:S04]  /*1940*/  LDG.E R25, desc[UR4][R28.64] ;  /* 0x000000041c197981 */ /* 0x000ee8000c1e1900 */
[----:B------:R-:W4:Y:S01]  /*1950*/  LDG.E R20, desc[UR4][R30.64] ;  /* 0x000000041e147981 */ /* 0x000f22000c1e1900 */
[----:B-----5:R-:W-:-:S04]  /*1960*/  FADD R17, R16, R17 ;  /* 0x0000001110117221 */ /* 0x020fc80000000000 */
[----:B------:R-:W-:Y:S01]  /*1970*/  FADD R21, R17, R26 ;  /* 0x0000001a11157221 */ /* 0x000fe20000000000 */
[----:B------:R-:W-:-:S04]  /*1980*/  IMAD.WIDE R26, R27, 0x4, R2 ;  /* 0x000000041b1a7825 */ /* 0x000fc800078e0202 */
[----:B------:R-:W-:Y:S01]  /*1990*/  IMAD.WIDE R18, R19, 0x4, R2 ;  /* 0x0000000413127825 */ /* 0x000fe200078e0202 */
[----:B------:R-:W5:Y:S03]  /*19a0*/  LDG.E R22, desc[UR4][R26.64] ;  /* 0x000000041a167981 */ /* 0x000f66000c1e1900 */
[----:B------:R-:W-:Y:S02]  /*19b0*/  IMAD R17, R23, 0x64, R8 ;  /* 0x0000006417117824 */ /* 0x000fe400078e0208 */
[----:B-1----:R-:W-:Y:S01]  /*19c0*/  IMAD R33, R8, 0x64, R9 ;  /* 0x0000006408217824 */ /* 0x002fe200078e0209 */
[----:B------:R0:W5:Y:S01]  /*19d0*/  LDG.E R23, desc[UR4][R18.64] ;  /* 0x0000000412177981 */ /* 0x000162000c1e1900 */
[----:B------:R-:W-:-:S04]  /*19e0*/  IMAD.WIDE R16, R17, 0x4, R2 ;  /* 0x0000000411107825 */ /* 0x000fc800078e0202 */
[----:B------:R-:W-:Y:S01]  /*19f0*/  IMAD R35, R9, 0x64, R10 ;  /* 0x0000006409237824 */ /* 0x000fe200078e020a */
[----:B------:R1:W5:Y:S01]  /*1a00*/  LDG.E R29, desc[UR4][R16.64] ;  /* 0x00000004101d7981 */ /* 0x000362000c1e1900 */
[----:B------:R-:W-:-:S04]  /*1a10*/  IMAD.WIDE R8, R33, 0x4, R2 ;  /* 0x0000000421087825 */ /* 0x000fc800078e0202 */
[----:B------:R-:W-:Y:S01]  /*1a20*/  IMAD.WIDE R32, R35, 0x4, R2 ;  /* 0x0000000423207825 */ /* 0x000fe200078e0202 */
[----:B------:R-:W5:Y:S03]  /*1a30*/  LDG.E R28, desc[UR4][R8.64] ;  /* 0x00000004081c7981 */ /* 0x000f66000c1e1900 */
[----:B0-----:R-:W-:Y:S01]  /*1a40*/  IMAD R19, R12, 0x64, R13 ;  /* 0x000000640c137824 */ /* 0x001fe200078e020d */
[----:B------:R0:W5:Y:S01]  /*1a50*/  LDG.E R27, desc[UR4][R32.64] ;  /* 0x00000004201b7981 */ /* 0x000162000c1e1900 */
[----:B------:R-:W-:Y:S02]  /*1a60*/  IMAD R35, R13, 0x64, R14 ;  /* 0x000000640d237824 */ /* 0x000fe400078e020e */
[----:B------:R-:W-:Y:S02]  /*1a70*/  IMAD R37, R10, 0x64, R11 ;  /* 0x000000640a257824 */ /* 0x000fe400078e020b */
[----:B------:R-:W-:-:S04]  /*1a80*/  IMAD.WIDE R18, R19, 0x4, R2 ;  /* 0x0000000413127825 */ /* 0x000fc800078e0202 */
[--C-:B-1----:R-:W-:Y:S01]  /*1a90*/  IMAD.WIDE R16, R35, 0x4, R2.reuse ;  /* 0x0000000423107825 */ /* 0x102fe200078e0202 */
[----:B------:R-:W5:Y:S03]  /*1aa0*/  LDG.E R8, desc[UR4][R18.64] ;  /* 0x0000000412087981 */ /* 0x000f66000c1e1900 */
[----:B------:R-:W-:Y:S01]  /*1ab0*/  IMAD.WIDE R30, R37, 0x4, R2 ;  /* 0x00000004251e7825 */ /* 0x000fe200078e0202 */
[----:B------:R-:W5:Y:S03]  /*1ac0*/  LDG.E R9, desc[UR4][R16.64] ;  /* 0x0000000410097981 */ /* 0x000f66000c1e1900 */
[----:B------:R-:W-:Y:S01]  /*1ad0*/  IMAD R11, R11, 0x64, R12 ;  /* 0x000000640b0b7824 */ /* 0x000fe200078e020c */
[----:B------:R1:W5:Y:S03]  /*1ae0*/  LDG.E R10, desc[UR4][R30.64] ;  /* 0x000000041e0a7981 */ /* 0x000366000c1e1900 */
[----:B------:R-:W-:Y:S01]  /*1af0*/  IMAD.WIDE R12, R11, 0x4, R2 ;  /* 0x000000040b0c7825 */ /* 0x000fe200078e0202 */
[----:B------:R-:W5:Y:S04]  /*1b00*/  LDL.128 R16, [R1+0x130] ;  /* 0x0001300001107983 */ /* 0x000f680000100c00 */
[----:B------:R-:W5:Y:S01]  /*1b10*/  LDG.E R26, desc[UR4][R12.64] ;  /* 0x000000040c1a7981 */ /* 0x000f62000c1e1900 */
[----:B------:R-:W-:-:S04]  /*1b20*/  IMAD R11, R14, 0x64, R15 ;  /* 0x000000640e0b7824 */ /* 0x000fc800078e020f */
[----:B0-----:R-:W-:-:S05]  /*1b30*/  IMAD.WIDE R32, R11, 0x4, R2 ;  /* 0x000000040b207825 */ /* 0x001fca00078e0202 */
[----:B------:R-:W5:Y:S01]  /*1b40*/  LDG.E R11, desc[UR4][R32.64] ;  /* 0x00000004200b7981 */ /* 0x000f62000c1e1900 */
[----:B------:R-:W-:Y:S02]  /*1b50*/  IMAD R15, R15, 0x64, R4 ;  /* 0x000000640f0f7824 */ /* 0x000fe400078e0204 */
[----:B------:R-:W-:Y:S02]  /*1b60*/  IMAD R35, R4, 0x64, R5 ;  /* 0x0000006404237824 */ /* 0x000fe400078e0205 */
[----:B------:R-:W-:Y:S02]  /*1b70*/  IMAD R37, R5, 0x64, R6 ;  /* 0x0000006405257824 */ /* 0x000fe400078e0206 */
[----:B-1----:R-:W-:-:S04]  /*1b80*/  IMAD.WIDE R30, R15, 0x4, R2 ;  /* 0x000000040f1e7825 */ /* 0x002fc800078e0202 */
[--C-:B------:R-:W-:Y:S01]  /*1b90*/  IMAD.WIDE R4, R35, 0x4, R2.reuse ;  /* 0x0000000423047825 */ /* 0x100fe200078e0202 */
[----:B------:R-:W5:Y:S03]  /*1ba0*/  LDG.E R12, desc[UR4][R30.64] ;  /* 0x000000041e0c7981 */ /* 0x000f66000c1e1900 */
[----:B------:R-:W-:Y:S01]  /*1bb0*/  IMAD.WIDE R14, R37, 0x4, R2 ;  /* 0x00000004250e7825 */ /* 0x000fe200078e0202 */
[----:B------:R0:W5:Y:S05]  /*1bc0*/  LDG.E R13, desc[UR4][R4.64] ;  /* 0x00000004040d7981 */ /* 0x00016a000c1e1900 */
[----:B------:R1:W5:Y:S01]  /*1bd0*/  LDG.E R14, desc[UR4][R14.64] ;  /* 0x000000040e0e7981 */ /* 0x000362000c1e1900 */
[----:B--2---:R-:W-:Y:S01]  /*1be0*/  FADD R24, R21, R24 ;  /* 0x0000001815187221 */ /* 0x004fe20000000000 */
[----:B------:R-:W-:-:S03]  /*1bf0*/  IMAD R21, R6, 0x64, R7 ;  /* 0x0000006406157824 */ /* 0x000fc600078e0207 */
[----:B---3--:R-:W-:-:S04]  /*1c00*/  FADD R25, R24, R25 ;  /* 0x0000001918197221 */ /* 0x008fc80000000000 */
[----:B----4-:R-:W-:-:S04]  /*1c10*/  FADD R25, R25, R20 ;  /* 0x0000001419197221 */ /* 0x010fc80000000000 */
[----:B-----5:R-:W-:-:S04]  /*1c20*/  FADD R22, R25, R22 ;  /* 0x0000001619167221 */ /* 0x020fc80000000000 */
[----:B------:R-:W-:-:S04]  /*1c30*/  FADD R22, R22, R23 ;  /* 0x0000001716167221 */ /* 0x000fc80000000000 */
[----:B------:R-:W-:-:S04]  /*1c40*/  FADD R29, R22, R29 ;  /* 0x0000001d161d7221 */ /* 0x000fc80000000000 */
[----:B------:R-:W-:-:S04]  /*1c50*/  FADD R28, R29, R28 ;  /* 0x0000001c1d1c7221 */ /* 0x000fc80000000000 */
[----:B0-----:R-:W-:-:S04]  /*1c60*/  FADD R5, R28, R27 ;  /* 0x0000001b1c057221 */ /* 0x001fc80000000000 */
[----:B------:R-:W-:Y:S01]  /*1c70*/  FADD R5, R5, R10 ;  /* 0x0000000a05057221 */ /* 0x000fe20000000000 */
[----:B------:R-:W-:Y:S02]  /*1c80*/  IMAD R33, R7, 0x64, R16 ;  /* 0x0000006407217824 */ /* 0x000fe400078e0210 */
[----:B------:R-:W-:-:S04]  /*1c90*/  IMAD.WIDE R6, R21, 0x4, R2 ;  /* 0x0000000415067825 */ /* 0x000fc800078e0202 */
[----:B-1----:R-:W-:Y:S01]  /*1ca0*/  FADD R15, R5, R26 ;  /* 0x0000001a050f7221 */ /* 0x002fe20000000000 */
[----:B------:R-:W2:Y:S01]  /*1cb0*/  LDL.128 R20, [R1+0x140] ;  /* 0x0001400001147983 */ /* 0x000ea20000100c00 */
[----:B------:R-:W-:-:S03]  /*1cc0*/  IMAD.WIDE R32, R33, 0x4, R2 ;  /* 0x0000000421207825 */ /* 0x000fc600078e0202 */
[----:B------:R-:W3:Y:S01]  /*1cd0*/  LDG.E R24, desc[UR4][R6.64] ;  /* 0x0000000406187981 */ /* 0x000ee2000c1e1900 */
[----:B------:R-:W-:Y:S02]  /*1ce0*/  IMAD R31, R16, 0x64, R17 ;  /* 0x00000064101f7824 */ /* 0x000fe400078e0211 */
[----:B------:R-:W-:Y:S01]  /*1cf0*/  FADD R8, R15, R8 ;  /* 0x000000080f087221 */ /* 0x000fe20000000000 */
[----:B------:R-:W4:Y:S01]  /*1d00*/  LDG.E R16, desc[UR4][R32.64] ;  /* 0x0000000420107981 */ /* 0x000f22000c1e1900 */
[----:B------:R-:W-:-:S04]  /*1d10*/  IMAD.WIDE R30, R31, 0x4, R2 ;  /* 0x000000041f1e7825 */ /* 0x000fc800078e0202 */
[----:B------:R-:W-:Y:S01]  /*1d20*/  FADD R8, R8, R9 ;  /* 0x0000000908087221 */ /* 0x000fe20000000000 */
[----:B------:R-:W-:Y:S01]  /*1d30*/  IMAD R29, R17, 0x64, R18 ;  /* 0x00000064111d7824 */ /* 0x000fe200078e0212 */
[----:B------:R-:W5:Y:S02]  /*1d40*/  LDL.128 R4, [R1+0x150] ;  /* 0x0001500001047983 */ /* 0x000f640000100c00 */
[----:B------:R-:W-:Y:S02]  /*1d50*/  FADD R15, R8, R11 ;  /* 0x0000000b080f7221 */ /* 0x000fe40000000000 */
[----:B------:R-:W5:Y:S01]  /*1d60*/  LDG.E R17, desc[UR4][R30.64] ;  /* 0x000000041e117981 */ /* 0x000f62000c1e1900 */
[----:B------:R-:W-:-:S03]  /*1d70*/  IMAD.WIDE R28, R29, 0x4, R2 ;  /* 0x000000041d1c7825 */ /* 0x000fc600078e0202 */
[----:B------:R-:W5:Y:S04]  /*1d80*/  LDL.128 R8, [R1+0x160] ;  /* 0x0001600001087983 */ /* 0x000f680000100c00 */
[----:B------:R0:W5:Y:S01]  /*1d90*/  LDG.E R25, desc[UR4][R28.64] ;  /* 0x000000041c197981 */ /* 0x000162000c1e1900 */
[----:B------:R-:W-:-:S04]  /*1da0*/  FADD R12, R15, R12 ;  /* 0x0000000c0f0c7221 */ /* 0x000fc80000000000 */
[----:B------:R-:W-:-:S04]  /*1db0*/  FADD R13, R12, R13 ;  /* 0x0000000d0c0d7221 */ /* 0x000fc80000000000 */
[----:B------:R-:W-:Y:S01]  /*1dc0*/  FADD R27, R13, R14 ;  /* 0x0000000e0d1b7221 */ /* 0x000fe20000000000 */
[----:B0-----:R-:W-:Y:S01]  /*1dd0*/  IMAD R29, R18, 0x64, R19 ;  /* 0x00000064121d7824 */ /* 0x001fe200078e0213 */
[----:B------:R-:W5:Y:S03]  /*1de0*/  LDL.128 R12, [R1+0x170] ;  /* 0x00017000010c7983 */ /* 0x000f660000100c00 */
[----:B------:R-:W-:-:S04]  /*1df0*/  IMAD.WIDE R28, R29, 0x4, R2 ;  /* 0x000000041d1c7825 */ /* 0x000fc800078e0202 */
[----:B---3--:R-:W-:Y:S01]  /*1e00*/  FADD R27, R27, R24 ;  /* 0x000000181b1b7221 */ /* 0x008fe20000000000 */
[----:B--2---:R-:W-:-:S03]  /*1e10*/  IMAD R31, R21, 0x64, R22 ;  /* 0x00000064151f7824 */ /* 0x004fc600078e0216 */
[----:B----4-:R-:W-:Y:S01]  /*1e20*/  FADD R16, R27, R16 ;  /* 0x000000101b107221 */ /* 0x010fe20000000000 */
[----:B------:R-:W-:Y:S02]  /*1e30*/  IMAD R27, R20, 0x64, R21 ;  /* 0x00000064141b7824 */ /* 0x000fe400078e0215 */
[----:B------:R-:W-:-:S04]  /*1e40*/  IMAD.WIDE R30, R31, 0x4, R2 ;  /* 0x000000041f1e7825 */ /* 0x000fc800078e0202 */
[----:B-----5:R-:W-:Y:S02]  /*1e50*/  IMAD R21, R23, 0x64, R4 ;  /* 0x0000006417157824 */ /* 0x020fe400078e0204 */
[----:B------:R-:W-:Y:S02]  /*1e60*/  IMAD R37, R5, 0x64, R6 ;  /* 0x0000006405257824 */ /* 0x000fe400078e0206 */
[----:B------:R-:W-:Y:S01]  /*1e70*/  FADD R18, R16, R17 ;  /* 0x0000001110127221 */ /* 0x000fe20000000000 */
[----:B------:R-:W-:Y:S01]  /*1e80*/  IMAD R6, R6, 0x64, R7 ;  /* 0x0000006406067824 */ /* 0x000fe200078e0207 */
[----:B------:R0:W2:Y:S01]  /*1e90*/  LDG.E R16, desc[UR4][R28.64] ;  /* 0x000000041c107981 */ /* 0x0000a2000c1e1900 */
[----:B------:R-:W-:Y:S02]  /*1ea0*/  IMAD R35, R4, 0x64, R5 ;  /* 0x0000006404237824 */ /* 0x000fe400078e0205 */
[----:B------:R-:W-:Y:S02]  /*1eb0*/  IMAD R7, R7, 0x64, R8 ;  /* 0x0000006407077824 */ /* 0x000fe400078e0208 */
[----:B------:R-:W-:-:S02]  /*1ec0*/  IMAD R33, R19, 0x64, R20 ;  /* 0x0000006413217824 */ /* 0x000fc400078e0214 */
[--C-:B------:R-:W-:Y:S01]  /*1ed0*/  IMAD.WIDE R26, R27, 0x4, R2.reuse ;  /* 0x000000041b1a7825 */ /* 0x100fe200078e0202 */
[----:B------:R1:W3:Y:S03]  /*1ee0*/  LDG.E R20, desc[UR4][R30.64] ;  /* 0x000000041e147981 */ /* 0x0002e6000c1e1900 */
[----:B0-----:R-:W-:-:S04]  /*1ef0*/  IMAD.WIDE R28, R21, 0x4, R2 ;  /* 0x00000004151c7825 */ /* 0x001fc800078e0202 */
[----:B------:R-:W-:Y:S02]  /*1f00*/  FADD R25, R18, R25 ;  /* 0x0000001912197221 */ /* 0x000fe40000000000 */
[----:B------:R-:W4:Y:S01]  /*1f10*/  LDG.E R18, desc[UR4][R26.64] ;  /* 0x000000041a127981 */ /* 0x000f22000c1e1900 */
[----:B------:R-:W-:-:S03]  /*1f20*/  IMAD.WIDE R4, R35, 0x4, R2 ;  /* 0x0000000423047825 */ /* 0x000fc600078e0202 */
[----:B------:R0:W5:Y:S01]  /*1f30*/  LDG.E R21, desc[UR4][R28.64] ;  /* 0x000000041c157981 */ /* 0x000162000c1e1900 */
[----:B-1----:R-:W-:-:S03]  /*1f40*/  IMAD.WIDE R30, R7, 0x4, R2 ;  /* 0x00000004071e7825 */ /* 0x002fc600078e0202 */
[----:B------:R1:W5:Y:S01]  /*1f50*/  LDG.E R24, desc[UR4][R4.64] ;  /* 0x0000000404187981 */ /* 0x000362000c1e1900 */
[----:B------:R-:W-:Y:S02]  /*1f60*/  IMAD R7, R9, 0x64, R10 ;  /* 0x0000006409077824 */ /* 0x000fe400078e020a */
[----:B0-----:R-:W-:Y:S02]  /*1f70*/  IMAD R29, R8, 0x64, R9 ;  /* 0x00000064081d7824 */ /* 0x001fe400078e0209 */
[----:B------:R-:W-:Y:S01]  /*1f80*/  IMAD R9, R10, 0x64, R11 ;  /* 0x000000640a097824 */ /* 0x000fe200078e020b */
[----:B------:R-:W5:Y:S01]  /*1f90*/  LDG.E R8, desc[UR4][R30.64] ;  /* 0x000000041e087981 */ /* 0x000f62000c1e1900 */
[----:B------:R-:W-:-:S04]  /*1fa0*/  IMAD.WIDE R26, R6, 0x4, R2 ;  /* 0x00000004061a7825 */ /* 0x000fc800078e0202 */
[----:B------:R-:W-:-:S04]  /*1fb0*/  IMAD.WIDE R6, R7, 0x4, R2 ;  /* 0x0000000407067825 */ /* 0x000fc800078e0202 */
[--C-:B-1----:R-:W-:Y:S01]  /*1fc0*/  IMAD.WIDE R4, R9, 0x4, R2.reuse ;  /* 0x0000000409047825 */ /* 0x102fe200078e0202 */
[----:B------:R-:W5:Y:S04]  /*1fd0*/  LDG.E R10, desc[UR4][R6.64] ;  /* 0x00000004060a7981 */ /* 0x000f68000c1e1900 */
[----:B------:R-:W5:Y:S04]  /*1fe0*/  LDG.E R9, desc[UR4][R4.64] ;  /* 0x0000000404097981 */ /* 0x000f68000c1e1900 */
[----:B------:R-:W2:Y:S01]  /*1ff0*/  LDL.128 R4, [R1+0x180] ;  /* 0x0001800001047983 */ /* 0x000ea20000100c00 */
[----:B------:R-:W-:-:S05]  /*2000*/  IMAD.WIDE R32, R33, 0x4, R2 ;  /* 0x0000000421207825 */ /* 0x000fca00078e0202 */
[----:B------:R0:W3:Y:S01]  /*2010*/  LDG.E R17, desc[UR4][R32.64] ;  /* 0x0000000420117981 */ /* 0x0000e2000c1e1900 */
[----:B------:R-:W-:-:S04]  /*2020*/  IMAD R19, R22, 0x64, R23 ;  /* 0x0000006416137824 */ /* 0x000fc800078e0217 */
[----:B------:R-:W-:-:S05]  /*2030*/  IMAD.WIDE R22, R19, 0x4, R2 ;  /* 0x0000000413167825 */ /* 0x000fca00078e0202 */
[----:B------:R-:W5:Y:S01]  /*2040*/  LDG.E R19, desc[UR4][R22.64] ;  /* 0x0000000416137981 */ /* 0x000f62000c1e1900 */
[----:B0-----:R-:W-:-:S05]  /*2050*/  IMAD.WIDE R32, R37, 0x4, R2 ;  /* 0x0000000425207825 */ /* 0x001fca00078e0202 */
[----:B------:R-:W5:Y:S01]  /*2060*/  LDG.E R23, desc[UR4][R32.64] ;  /* 0x0000000420177981 */ /* 0x000f62000c1e1900 */
[----:B------:R-:W-:-:S03]  /*2070*/  IMAD.WIDE R28, R29, 0x4, R2 ;  /* 0x000000041d1c7825 */ /* 0x000fc600078e0202 */
[----:B------:R0:W5:Y:S01]  /*2080*/  LDG.E R22, desc[UR4][R26.64] ;  /* 0x000000041a167981 */ /* 0x000162000c1e1900 */
[----:B------:R-:W-:-:S03]  /*2090*/  IMAD R35, R11, 0x64, R12 ;  /* 0x000000640b237824 */ /* 0x000fc600078e020c */
[----:B------:R-:W5:Y:S01]  /*20a0*/  LDG.E R11, desc[UR4][R28.64] ;  /* 0x000000041c0b7981 */ /* 0x000f62000c1e1900 */
[----:B------:R-:W-:Y:S02]  /*20b0*/  IMAD R31, R14, 0x64, R15 ;  /* 0x000000640e1f7824 */ /* 0x000fe400078e020f */
[----:B0-----:R-:W-:-:S04]  /*20c0*/  IMAD.WIDE R26, R35, 0x4, R2 ;  /* 0x00000004231a7825 */ /* 0x001fc800078e0202 */
[----:B------:R-:W-:Y:S02]  /*20d0*/  IMAD R35, R12, 0x64, R13 ;  /* 0x000000640c237824 */ /* 0x000fe400078e020d */
[----:B------:R-:W-:Y:S01]  /*20e0*/  IMAD R33, R13, 0x64, R14 ;  /* 0x000000640d217824 */ /* 0x000fe200078e020e */
[----:B------:R-:W5:Y:S01]  /*20f0*/  LDG.E R26, desc[UR4][R26.64] ;  /* 0x000000041a1a7981 */ /* 0x000f62000c1e1900 */
[----:B------:R-:W-:-:S04]  /*2100*/  IMAD.WIDE R34, R35, 0x4, R2 ;  /* 0x0000000423227825 */ /* 0x000fc800078e0202 */
[--C-:B------:R-:W-:Y:S01]  /*2110*/  IMAD.WIDE R32, R33, 0x4, R2.reuse ;  /* 0x0000000421207825 */ /* 0x100fe200078e0202 */
[----:B------:R-:W5:Y:S03]  /*2120*/  LDG.E R14, desc[UR4][R34.64] ;  /* 0x00000004220e7981 */ /* 0x000f66000c1e1900 */
[----:B------:R-:W-:Y:S01]  /*2130*/  IMAD.WIDE R30, R31, 0x4, R2 ;  /* 0x000000041f1e7825 */ /* 0x000fe200078e0202 */
[----:B------:R-:W5:Y:S04]  /*2140*/  LDG.E R13, desc[UR4][R32.64] ;  /* 0x00000004200d7981 */ /* 0x000f68000c1e1900 */
[----:B------:R0:W5:Y:S02]  /*2150*/  LDG.E R12, desc[UR4][R30.64] ;  /* 0x000000041e0c7981 */ /* 0x000164000c1e1900 */
[----:B0-----:R-:W0:Y:S02]  /*2160*/  LDC.64 R30, c[0x0][0x3a0] ;  /* 0x0000e800ff1e7b82 */ /* 0x001e240000000a00 */
[----:B0-----:R-:W5:Y:S01]  /*2170*/  LDG.E R30, desc[UR4][R30.64] ;  /* 0x000000041e1e7981 */ /* 0x001f62000c1e1900 */
[----:B--2---:R-:W-:-:S02]  /*2180*/  IMAD R29, R15, 0x64, R4 ;  /* 0x000000640f1d7824 */ /* 0x004fc400078e0204 */
[----:B------:R-:W-:Y:S02]  /*2190*/  IMAD R37, R6, 0x64, R7 ;  /* 0x0000006406257824 */ /* 0x000fe400078e0207 */
[----:B------:R-:W-:Y:S02]  /*21a0*/  IMAD R7, R4, 0x64, R5 ;  /* 0x0000006404077824 */ /* 0x000fe400078e0205 */
[----:B------:R-:W-:-:S04]  /*21b0*/  IMAD.WIDE R28, R29, 0x4, R2 ;  /* 0x000000041d1c7825 */ /* 0x000fc800078e0202 */
[----:B------:R-:W-:Y:S02]  /*21c0*/  IMAD R15, R5, 0x64, R6 ;  /* 0x00000064050f7824 */ /* 0x000fe400078e0206 */
[--C-:B------:R-:W-:Y:S01]  /*21d0*/  IMAD.WIDE R6, R7, 0x4, R2.reuse ;  /* 0x0000000407067825 */ /* 0x100fe200078e0202 */
[----:B------:R-:W2:Y:S03]  /*21e0*/  LDG.E R28, desc[UR4][R28.64] ;  /* 0x000000041c1c7981 */ /* 0x000ea6000c1e1900 */
[--C-:B------:R-:W-:Y:S02]  /*21f0*/  IMAD.WIDE R4, R37, 0x4, R2.reuse ;  /* 0x0000000425047825 */ /* 0x100fe400078e0202 */
[----:B------:R-:W2:Y:S02]  /*2200*/  LDG.E R6, desc[UR4][R6.64] ;  /* 0x0000000406067981 */ /* 0x000ea4000c1e1900 */
[----:B------:R-:W-:-:S02]  /*2210*/  IMAD.WIDE R2, R15, 0x4, R2 ;  /* 0x000000040f027825 */ /* 0x000fc400078e0202 */
[----:B------:R0:W2:Y:S04]  /*2220*/  LDG.E R4, desc[UR4][R4.64] ;  /* 0x0000000404047981 */ /* 0x0000a8000c1e1900 */
[----:B------:R-:W0:Y:S01]  /*2230*/  LDG.E R2, desc[UR4][R2.64] ;  /* 0x0000000402027981 */ /* 0x000e22000c1e1900 */
[----:B------:R-:W-:-:S04]  /*2240*/  FADD R16, R25, R16 ;  /* 0x0000001019107221 */ /* 0x000fc80000000000 */
[----:B---3--:R-:W-:-:S04]  /*2250*/  FADD R17, R16, R17 ;  /* 0x0000001110117221 */ /* 0x008fc80000000000 */
[----:B----4-:R-:W-:-:S04]  /*2260*/  FADD R17, R17, R18 ;  /* 0x0000001211117221 */ /* 0x010fc80000000000 */
[----:B------:R-:W-:-:S04]  /*2270*/  FADD R20, R17, R20 ;  /* 0x0000001411147221 */ /* 0x000fc80000000000 */
[----:B-----5:R-:W-:-:S04]  /*2280*/  FADD R20, R20, R19 ;  /* 0x0000001314147221 */ /* 0x020fc80000000000 */
[----:B------:R-:W-:-:S04]  /*2290*/  FADD R21, R20, R21 ;  /* 0x0000001514157221 */ /* 0x000fc80000000000 */
        /* <DEDUP_REMOVED lines=11> */
[----:B--2---:R-:W-:-:S04]  /*2350*/  FADD R13, R13, R28 ;  /* 0x0000001c0d0d7221 */ /* 0x004fc80000000000 */
[----:B------:R-:W-:-:S04]  /*2360*/  FADD R13, R13, R6 ;  /* 0x000000060d0d7221 */ /* 0x000fc80000000000 */
[----:B0-----:R-:W-:-:S04]  /*2370*/  FADD R5, R13, R2 ;  /* 0x000000020d057221 */ /* 0x001fc80000000000 */
[----:B------:R-:W-:-:S05]  /*2380*/  FADD R5, R5, R4 ;  /* 0x0000000405057221 */ /* 0x000fca0000000000 */
[----:B------:R-:W-:-:S13]  /*2390*/  FSETP.GEU.AND P0, PT, R5, R30, PT ;  /* 0x0000001e0500720b */ /* 0x000fda0003f0e000 */
[----:B------:R-:W0:Y:S08]  /*23a0*/  @!P0 LDC.64 R2, c[0x0][0x3c0] ;  /* 0x0000f000ff028b82 */ /* 0x000e300000000a00 */
[----:B------:R-:W1:Y:S01]  /*23b0*/  @!P0 LDC.64 R6, c[0x0][0x3a8] ;  /* 0x0000ea00ff068b82 */ /* 0x000e620000000a00 */
[----:B------:R-:W-:Y:S01]  /*23c0*/  @!P0 MOV R9, 0x1 ;  /* 0x0000000100098802 */ /* 0x000fe20000000f00 */
[----:B0-----:R-:W-:-:S04]  /*23d0*/  @!P0 IMAD.WIDE.U32 R2, R0, 0x4, R2 ;  /* 0x0000000400028825 */ /* 0x001fc800078e0002 */
[----:B-1----:R-:W-:Y:S01]  /*23e0*/  @!P0 IMAD.WIDE.U32 R6, R0, 0x4, R6 ;  /* 0x0000000400068825 */ /* 0x002fe200078e0006 */
[----:B------:R0:W-:Y:S04]  /*23f0*/  @!P0 STG.E desc[UR4][R2.64], R9 ;  /* 0x0000000902008986 */ /* 0x0001e8000c101904 */
[----:B------:R0:W-:Y:S01]  /*2400*/  @!P0 STG.E desc[UR4][R6.64], R5 ;  /* 0x0000000506008986 */ /* 0x0001e2000c101904 */
[----:B------:R-:W-:Y:S05]  /*2410*/  @!P0 EXIT ;  /* 0x000000000000894d */ /* 0x000fea0003800000 */
[----:B0-----:R-:W0:Y:S02]  /*2420*/  LDC.64 R6, c[0x0][0x3b0] ;  /* 0x0000ec00ff067b82 */ /* 0x001e240000000a00 */
[----:B0-----:R-:W2:Y:S01]  /*2430*/  LDG.E R7, desc[UR4][R6.64] ;  /* 0x0000000406077981 */ /* 0x001ea2000c1e1900 */
[----:B------:R-:W-:Y:S01]  /*2440*/  FADD R2, -R5, R30 ;  /* 0x0000001e05027221 */ /* 0x000fe20000000100 */
[----:B------:R-:W-:Y:S01]  /*2450*/  BSSY.RECONVERGENT B0, `(.L_x_0) ;  /* 0x000000d000007945 */ /* 0x000fe20003800200 */
[----:B--2---:R-:W0:Y:S08]  /*2460*/  MUFU.RCP R4, R7 ;  /* 0x0000000700047308 */ /* 0x004e300000001000 */
[----:B------:R-:W1:Y:S01]  /*2470*/  FCHK P0, -R2, R7 ;  /* 0x0000000702007302 */ /* 0x000e620000000100 */
[----:B0-----:R-:W-:-:S04]  /*2480*/  FFMA R3, -R7, R4, 1 ;  /* 0x3f80000007037423 */ /* 0x001fc80000000104 */
[----:B------:R-:W-:-:S04]  /*2490*/  FFMA R3, R4, R3, R4 ;  /* 0x0000000304037223 */ /* 0x000fc80000000004 */
[----:B------:R-:W-:-:S04]  /*24a0*/  FFMA R4, -R2, R3, RZ ;  /* 0x0000000302047223 */ /* 0x000fc800000001ff */
[----:B------:R-:W-:-:S04]  /*24b0*/  FFMA R8, -R7, R4, -R2 ;  /* 0x0000000407087223 */ /* 0x000fc80000000902 */
[----:B------:R-:W-:Y:S01]  /*24c0*/  FFMA R4, R3, R8, R4 ;  /* 0x0000000803047223 */ /* 0x000fe20000000004 */
[----:B-1----:R-:W-:Y:S06]  /*24d0*/  @!P0 BRA `(.L_x_1) ;  /* 0x0000000000108947 */ /* 0x002fec0003800000 */
[----:B------:R-:W-:Y:S01]  /*24e0*/  FADD R3, -R2, -RZ ;  /* 0x800000ff02037221 */ /* 0x000fe20000000100 */
[----:B------:R-:W-:-:S07]  /*24f0*/  MOV R4, 0x2510 ;  /* 0x0000251000047802 */ /* 0x000fce0000000f00 */
[----:B------:R-:W-:Y:S05]  /*2500*/  CALL.REL.NOINC `($__internal_0_$__cuda_sm3x_div_rn_noftz_f32_slowpath) ;  /* 0x0000000000707944 */ /* 0x000fea0003c00000 */
[----:B------:R-:W-:-:S07]  /*2510*/  MOV R4, R6 ;  /* 0x0000000600047202 */ /* 0x000fce0000000f00 */
.L_x_1:
[----:B------:R-:W-:Y:S05]  /*2520*/  BSYNC.RECONVERGENT B0 ;  /* 0x0000000000007941 */ /* 0x000fea0003800200 */
.L_x_0:
[----:B------:R-:W0:Y:S02]  /*2530*/  LDC.64 R2, c[0x0][0x3b8] ;  /* 0x0000ee00ff027b82 */ /* 0x000e240000000a00 */
[----:B0-----:R-:W-:-:S06]  /*2540*/  IMAD.WIDE.U32 R2, R0, 0x4, R2 ;  /* 0x0000000400027825 */ /* 0x001fcc00078e0002 */
[----:B------:R-:W2:Y:S01]  /*2550*/  LDG.E R3, desc[UR4][R2.64] ;  /* 0x0000000402037981 */ /* 0x000ea2000c1e1900 */
[----:B------:R-:W-:Y:S01]  /*2560*/  HFMA2 R7, -RZ, RZ, 0.96630859375, -0.0022525787353515625 ;  /* 0x3bbb989dff077431 */ /* 0x000fe200000001ff */
[----:B------:R-:W-:-:S04]  /*2570*/  MOV R9, 0x437c0000 ;  /* 0x437c000000097802 */ /* 0x000fc80000000f00 */
[----:B------:R-:W-:-:S04]  /*2580*/  FFMA.SAT R6, R4, R7, 0.5 ;  /* 0x3f00000004067423 */ /* 0x000fc80000002007 */
[----:B------:R-:W-:-:S04]  /*2590*/  FFMA.RM R6, R6, R9, 12582913 ;  /* 0x4b40000106067423 */ /* 0x000fc80000004009 */
[C---:B------:R-:W-:Y:S01]  /*25a0*/  FADD R7, R6.reuse, -12583039 ;  /* 0xcb40007f06077421 */ /* 0x040fe20000000000 */
[----:B------:R-:W-:-:S03]  /*25b0*/  SHF.L.U32 R6, R6, 0x17, RZ ;  /* 0x0000001706067819 */ /* 0x000fc600000006ff */
[----:B------:R-:W-:-:S04]  /*25c0*/  FFMA R7, R4, 1.4426950216293334961, -R7 ;  /* 0x3fb8aa3b04077823 */ /* 0x000fc80000000807 */
[----:B------:R-:W-:-:S04]  /*25d0*/  FFMA R4, R4, 1.925963033500011079e-08, R7 ;  /* 0x32a5706004047823 */ /* 0x000fc80000000007 */
[----:B------:R-:W0:Y:S02]  /*25e0*/  MUFU.EX2 R7, R4 ;  /* 0x0000000400077308 */ /* 0x000e240000000800 */
[----:B0-----:R-:W-:-:S05]  /*25f0*/  FMUL R6, R6, R7 ;  /* 0x0000000706067220 */ /* 0x001fca0000400000 */
[----:B--2---:R-:W-:-:S13]  /*2600*/  FSETP.GT.AND P0, PT, R6, R3, PT ;  /* 0x000000030600720b */ /* 0x004fda0003f04000 */
[----:B------:R-:W0:Y:S01]  /*2610*/  @P0 LDC.64 R2, c[0x0][0x3c0] ;  /* 0x0000f000ff020b82 */ /* 0x000e220000000a00 */
[----:B------:R-:W-:-:S07]  /*2620*/  @P0 MOV R9, 0x1 ;  /* 0x0000000100090802 */ /* 0x000fce0000000f00 */
[----:B------:R-:W1:Y:S01]  /*2630*/  @P0 LDC.64 R6, c[0x0][0x3a8] ;  /* 0x0000ea00ff060b82 */ /* 0x000e620000000a00 */
[----:B0-----:R-:W-:-:S05]  /*2640*/  @P0 IMAD.WIDE.U32 R2, R0, 0x4, R2 ;  /* 0x0000000400020825 */ /* 0x001fca00078e0002 */
[----:B------:R0:W-:Y:S01]  /*2650*/  @P0 STG.E desc[UR4][R2.64], R9 ;  /* 0x0000000902000986 */ /* 0x0001e2000c101904 */
[----:B-1----:R-:W-:-:S05]  /*2660*/  @P0 IMAD.WIDE.U32 R6, R0, 0x4, R6 ;  /* 0x0000000400060825 */ /* 0x002fca00078e0006 */
[----:B------:R0:W-:Y:S01]  /*2670*/  @P0 STG.E desc[UR4][R6.64], R5 ;  /* 0x0000000506000986 */ /* 0x0001e2000c101904 */
[----:B------:R-:W-:Y:S05]  /*2680*/  @P0 EXIT ;  /* 0x000000000000094d */ /* 0x000fea0003800000 */
[----:B0-----:R-:W0:Y:S02]  /*2690*/  LDC.64 R2, c[0x0][0x3c0] ;  /* 0x0000f000ff027b82 */ /* 0x001e240000000a00 */
[----:B0-----:R-:W-:-:S05]  /*26a0*/  IMAD.WIDE.U32 R2, R0, 0x4, R2 ;  /* 0x0000000400027825 */ /* 0x001fca00078e0002 */
[----:B------:R-:W-:Y:S01]  /*26b0*/  STG.E desc[UR4][R2.64], RZ ;  /* 0x000000ff02007986 */ /* 0x000fe2000c101904 */
[----:B------:R-:W-:Y:S05]  /*26c0*/  EXIT ;  /* 0x000000000000794d */ /* 0x000fea0003800000 */
        .weak           $__internal_0_$__cuda_sm3x_div_rn_noftz_f32_slowpath
        .type           $__internal_0_$__cuda_sm3x_div_rn_noftz_f32_slowpath,@function
        .size           $__internal_0_$__cuda_sm3x_div_rn_noftz_f32_slowpath,(.L_x_28 - $__internal_0_$__cuda_sm3x_div_rn_noftz_f32_slowpath)
$__internal_0_$__cuda_sm3x_div_rn_noftz_f32_slowpath:
[----:B------:R-:W-:Y:S01]  /*26d0*/  SHF.R.U32.HI R6, RZ, 0x17, R7 ;  /* 0x00000017ff067819 */ /* 0x000fe20000011607 */
[----:B------:R-:W-:Y:S01]  /*26e0*/  BSSY.RECONVERGENT B1, `(.L_x_2) ;  /* 0x0000063000017945 */ /* 0x000fe20003800200 */
[----:B------:R-:W-:Y:S02]  /*26f0*/  SHF.R.U32.HI R2, RZ, 0x17, R3 ;  /* 0x00000017ff027819 */ /* 0x000fe40000011603 */
[----:B------:R-:W-:Y:S02]  /*2700*/  LOP3.LUT R8, R6, 0xff, RZ, 0xc0, !PT ;  /* 0x000000ff06087812 */ /* 0x000fe400078ec0ff */
[----:B------:R-:W-:Y:S02]  /*2710*/  LOP3.LUT R6, R2, 0xff, RZ, 0xc0, !PT ;  /* 0x000000ff02067812 */ /* 0x000fe400078ec0ff */
[----:B------:R-:W-:Y:S02]  /*2720*/  IADD3 R11, PT, PT, R8, -0x1, RZ ;  /* 0xffffffff080b7810 */ /* 0x000fe40007ffe0ff */
[----:B------:R-:W-:-:S02]  /*2730*/  IADD3 R10, PT, PT, R6, -0x1, RZ ;  /* 0xffffffff060a7810 */ /* 0x000fc40007ffe0ff */
[----:B------:R-:W-:-:S04]  /*2740*/  ISETP.GT.U32.AND P0, PT, R11, 0xfd, PT ;  /* 0x000000fd0b00780c */ /* 0x000fc80003f04070 */
[----:B------:R-:W-:-:S13]  /*2750*/  ISETP.GT.U32.OR P0, PT, R10, 0xfd, P0 ;  /* 0x000000fd0a00780c */ /* 0x000fda0000704470 */
[----:B------:R-:W-:Y:S01]  /*2760*/  @!P0 MOV R9, RZ ;  /* 0x000000ff00098202 */ /* 0x000fe20000000f00 */
[----:B------:R-:W-:Y:S06]  /*2770*/  @!P0 BRA `(.L_x_3) ;  /* 0x0000000000608947 */ /* 0x000fec0003800000 */
[----:B------:R-:W-:Y:S02]  /*2780*/  FSETP.GTU.FTZ.AND P0, PT, |R3|, +INF , PT ;  /* 0x7f8000000300780b */ /* 0x000fe40003f1c200 */
[----:B------:R-:W-:Y:S02]  /*2790*/  FSETP.GTU.FTZ.AND P1, PT, |R7|, +INF , PT ;  /* 0x7f8000000700780b */ /* 0x000fe40003f3c200 */
[----:B------:R-:W-:Y:S02]  /*27a0*/  MOV R2, R7 ;  /* 0x0000000700027202 */ /* 0x000fe40000000f00 */
[----:B------:R-:W-:-:S13]  /*27b0*/  PLOP3.LUT P0, PT, P0, P1, PT, 0xf8, 0x8f ;  /* 0x00000000008f781c */ /* 0x000fda0000703f70 */
[----:B------:R-:W-:Y:S05]  /*27c0*/  @P0 BRA `(.L_x_4) ;  /* 0x00000004004c0947 */ /* 0x000fea0003800000 */
[----:B------:R-:W-:-:S13]  /*27d0*/  LOP3.LUT P0, RZ, R7, 0x7fffffff, R3, 0xc8, !PT ;  /* 0x7fffffff07ff7812 */ /* 0x000fda000780c803 */
[----:B------:R-:W-:Y:S05]  /*27e0*/  @!P0 BRA `(.L_x_5) ;  /* 0x00000004003c8947 */ /* 0x000fea0003800000 */
[C---:B------:R-:W-:Y:S02]  /*27f0*/  FSETP.NEU.FTZ.AND P2, PT, |R3|.reuse, +INF , PT ;  /* 0x7f8000000300780b */ /* 0x040fe40003f5d200 */
[----:B------:R-:W-:Y:S02]  /*2800*/  FSETP.NEU.FTZ.AND P1, PT, |R2|, +INF , PT ;  /* 0x7f8000000200780b */ /* 0x000fe40003f3d200 */
[----:B------:R-:W-:-:S11]  /*2810*/  FSETP.NEU.FTZ.AND P0, PT, |R3|, +INF , PT ;  /* 0x7f8000000300780b */ /* 0x000fd60003f1d200 */
[----:B------:R-:W-:Y:S05]  /*2820*/  @!P1 BRA !P2, `(.L_x_5) ;  /* 0x00000004002c9947 */ /* 0x000fea0005000000 */
[----:B------:R-:W-:-:S04]  /*2830*/  LOP3.LUT P2, RZ, R3, 0x7fffffff, RZ, 0xc0, !PT ;  /* 0x7fffffff03ff7812 */ /* 0x000fc8000784c0ff */
[----:B------:R-:W-:-:S13]  /*2840*/  PLOP3.LUT P1, PT, P1, P2, PT, 0x2f, 0xf2 ;  /* 0x0000000000f2781c */ /* 0x000fda0000f24577 */
[----:B------:R-:W-:Y:S05]  /*2850*/  @P1 BRA `(.L_x_6) ;  /* 0x0000000400181947 */ /* 0x000fea0003800000 */
[----:B------:R-:W-:-:S04]  /*2860*/  LOP3.LUT P1, RZ, R7, 0x7fffffff, RZ, 0xc0, !PT ;  /* 0x7fffffff07ff7812 */ /* 0x000fc8000782c0ff */
[----:B------:R-:W-:-:S13]  /*2870*/  PLOP3.LUT P0, PT, P0, P1, PT, 0x2f, 0xf2 ;  /* 0x0000000000f2781c */ /* 0x000fda0000702577 */
[----:B------:R-:W-:Y:S05]  /*2880*/  @P0 BRA `(.L_x_7) ;  /* 0x0000000400000947 */ /* 0x000fea0003800000 */
[----:B------:R-:W-:Y:S02]  /*2890*/  ISETP.GE.AND P0, PT, R10, RZ, PT ;  /* 0x000000ff0a00720c */ /* 0x000fe40003f06270 */
[----:B------:R-:W-:-:S11]  /*28a0*/  ISETP.GE.AND P1, PT, R11, RZ, PT ;  /* 0x000000ff0b00720c */ /* 0x000fd60003f26270 */
[----:B------:R-:W-:Y:S01]  /*28b0*/  @P0 MOV R9, RZ ;  /* 0x000000ff00090202 */ /* 0x000fe20000000f00 */
[----:B------:R-:W-:Y:S01]  /*28c0*/  @!P0 FFMA R3, R3, 1.84467440737095516160e+19, RZ ;  /* 0x5f80000003038823 */ /* 0x000fe200000000ff */
[----:B------:R-:W-:Y:S01]  /*28d0*/  @!P0 MOV R9, 0xffffffc0 ;  /* 0xffffffc000098802 */ /* 0x000fe20000000f00 */
[----:B------:R-:W-:-:S03]  /*28e0*/  @!P1 FFMA R7, R2, 1.84467440737095516160e+19, RZ ;  /* 0x5f80000002079823 */ /* 0x000fc600000000ff */
[----:B------:R-:W-:-:S07]  /*28f0*/  @!P1 IADD3 R9, PT, PT, R9, 0x40, RZ ;  /* 0x0000004009099810 */ /* 0x000fce0007ffe0ff */
.L_x_3:
[----:B------:R-:W-:Y:S01]  /*2900*/  LEA R2, R8, 0xc0800000, 0x17 ;  /* 0xc080000008027811 */ /* 0x000fe200078eb8ff */
[----:B------:R-:W-:Y:S01]  /*2910*/  BSSY.RECONVERGENT B2, `(.L_x_8) ;  /* 0x0000036000027945 */ /* 0x000fe20003800200 */
[----:B------:R-:W-:Y:S02]  /*2920*/  IADD3 R6, PT, PT, R6, -0x7f, RZ ;  /* 0xffffff8106067810 */ /* 0x000fe40007ffe0ff */
[----:B------:R-:W-:-:S03]  /*2930*/  IADD3 R7, PT, PT, -R2, R7, RZ ;  /* 0x0000000702077210 */ /* 0x000fc60007ffe1ff */
[C---:B------:R-:W-:Y:S01]  /*2940*/  IMAD R2, R6.reuse, -0x800000, R3 ;  /* 0xff80000006027824 */ /* 0x040fe200078e0203 */
[----:B------:R-:W0:Y:S01]  /*2950*/  MUFU.RCP R10, R7 ;  /* 0x00000007000a7308 */ /* 0x000e220000001000 */
[----:B------:R-:W-:Y:S01]  /*2960*/  FADD.FTZ R11, -R7, -RZ ;  /* 0x800000ff070b7221 */ /* 0x000fe20000010100 */
[----:B------:R-:W-:-:S04]  /*2970*/  IADD3 R6, PT, PT, R6, 0x7f, -R8 ;  /* 0x0000007f06067810 */ /* 0x000fc80007ffe808 */
[----:B------:R-:W-:Y:S01]  /*2980*/  IADD3 R6, PT, PT, R6, R9, RZ ;  /* 0x0000000906067210 */ /* 0x000fe20007ffe0ff */
[----:B0-----:R-:W-:-:S04]  /*2990*/  FFMA R13, R10, R11, 1 ;  /* 0x3f8000000a0d7423 */ /* 0x001fc8000000000b */
[----:B------:R-:W-:-:S04]  /*29a0*/  FFMA R12, R10, R13, R10 ;  /* 0x0000000d0a0c7223 */ /* 0x000fc8000000000a */
[----:B------:R-:W-:-:S04]  /*29b0*/  FFMA R3, R2, R12, RZ ;  /* 0x0000000c02037223 */ /* 0x000fc800000000ff */
[----:B------:R-:W-:-:S04]  /*29c0*/  FFMA R10, R11, R3, R2 ;  /* 0x000000030b0a7223 */ /* 0x000fc80000000002 */
[----:B------:R-:W-:-:S04]  /*29d0*/  FFMA R13, R12, R10, R3 ;  /* 0x0000000a0c0d7223 */ /* 0x000fc80000000003 */
[----:B------:R-:W-:-:S04]  /*29e0*/  FFMA R10, R11, R13, R2 ;  /* 0x0000000d0b0a7223 */ /* 0x000fc80000000002 */
[----:B------:R-:W-:-:S05]  /*29f0*/  FFMA R2, R12, R10, R13 ;  /* 0x0000000a0c027223 */ /* 0x000fca000000000d */
[----:B------:R-:W-:-:S04]  /*2a00*/  SHF.R.U32.HI R3, RZ, 0x17, R2 ;  /* 0x00000017ff037819 */ /* 0x000fc80000011602 */
[----:B------:R-:W-:-:S04]  /*2a10*/  LOP3.LUT R3, R3, 0xff, RZ, 0xc0, !PT ;  /* 0x000000ff03037812 */ /* 0x000fc800078ec0ff */
[----:B------:R-:W-:-:S04]  /*2a20*/  IADD3 R9, PT, PT, R3, R6, RZ ;  /* 0x0000000603097210 */ /* 0x000fc80007ffe0ff */
[----:B------:R-:W-:-:S04]  /*2a30*/  IADD3 R3, PT, PT, R9, -0x1, RZ ;  /* 0xffffffff09037810 */ /* 0x000fc80007ffe0ff */
[----:B------:R-:W-:-:S13]  /*2a40*/  ISETP.GE.U32.AND P0, PT, R3, 0xfe, PT ;  /* 0x000000fe0300780c */ /* 0x000fda0003f06070 */
[----:B------:R-:W-:Y:S05]  /*2a50*/  @!P0 BRA `(.L_x_9) ;  /* 0x0000000000808947 */ /* 0x000fea0003800000 */
[----:B------:R-:W-:-:S13]  /*2a60*/  ISETP.GT.AND P0, PT, R9, 0xfe, PT ;  /* 0x000000fe0900780c */ /* 0x000fda0003f04270 */
[----:B------:R-:W-:Y:S05]  /*2a70*/  @P0 BRA `(.L_x_10) ;  /* 0x00000000006c0947 */ /* 0x000fea0003800000 */
[----:B------:R-:W-:-:S13]  /*2a80*/  ISETP.GE.AND P0, PT, R9, 0x1, PT ;  /* 0x000000010900780c */ /* 0x000fda0003f06270 */
[----:B------:R-:W-:Y:S05]  /*2a90*/  @P0 BRA `(.L_x_11) ;  /* 0x0000000000740947 */ /* 0x000fea0003800000 */
[----:B------:R-:W-:Y:S02]  /*2aa0*/  ISETP.GE.AND P0, PT, R9, -0x18, PT ;  /* 0xffffffe80900780c */ /* 0x000fe40003f06270 */
[----:B------:R-:W-:-:S11]  /*2ab0*/  LOP3.LUT R2, R2, 0x80000000, RZ, 0xc0, !PT ;  /* 0x8000000002027812 */ /* 0x000fd600078ec0ff */
[----:B------:R-:W-:Y:S05]  /*2ac0*/  @!P0 BRA `(.L_x_11) ;  /* 0x0000000000688947 */ /* 0x000fea0003800000 */
[CCC-:B------:R-:W-:Y:S01]  /*2ad0*/  FFMA.RZ R3, R12.reuse, R10.reuse, R13.reuse ;  /* 0x0000000a0c037223 */ /* 0x1c0fe2000000c00d */
[C---:B------:R-:W-:Y:S01]  /*2ae0*/  IADD3 R8, PT, PT, R9.reuse, 0x20, RZ ;  /* 0x0000002009087810 */ /* 0x040fe20007ffe0ff */
[CCC-:B------:R-:W-:Y:S01]  /*2af0*/  FFMA.RM R6, R12.reuse, R10.reuse, R13.reuse ;  /* 0x0000000a0c067223 */ /* 0x1c0fe2000000400d */
[----:B------:R-:W-:Y:S02]  /*2b00*/  ISETP.NE.AND P2, PT, R9, RZ, PT ;  /* 0x000000ff0900720c */ /* 0x000fe40003f45270 */
[----:B------:R-:W-:Y:S01]  /*2b10*/  LOP3.LUT R7, R3, 0x7fffff, RZ, 0xc0, !PT ;  /* 0x007fffff03077812 */ /* 0x000fe200078ec0ff */
[----:B------:R-:W-:Y:S01]  /*2b20*/  FFMA.RP R3, R12, R10, R13 ;  /* 0x0000000a0c037223 */ /* 0x000fe2000000800d */
[----:B------:R-:W-:Y:S02]  /*2b30*/  ISETP.NE.AND P1, PT, R9, RZ, PT ;  /* 0x000000ff0900720c */ /* 0x000fe40003f25270 */
[----:B------:R-:W-:Y:S02]  /*2b40*/  LOP3.LUT R7, R7, 0x800000, RZ, 0xfc, !PT ;  /* 0x0080000007077812 */ /* 0x000fe400078efcff */
[----:B------:R-:W-:-:S02]  /*2b50*/  IADD3 R9, PT, PT, -R9, RZ, RZ ;  /* 0x000000ff09097210 */ /* 0x000fc40007ffe1ff */
[----:B------:R-:W-:Y:S02]  /*2b60*/  SHF.L.U32 R8, R7, R8, RZ ;  /* 0x0000000807087219 */ /* 0x000fe400000006ff */
[----:B------:R-:W-:Y:S02]  /*2b70*/  FSETP.NEU.FTZ.AND P0, PT, R3, R6, PT ;  /* 0x000000060300720b */ /* 0x000fe40003f1d000 */
[----:B------:R-:W-:Y:S02]  /*2b80*/  SEL R6, R9, RZ, P2 ;  /* 0x000000ff09067207 */ /* 0x000fe40001000000 */
[----:B------:R-:W-:Y:S02]  /*2b90*/  ISETP.NE.AND P1, PT, R8, RZ, P1 ;  /* 0x000000ff0800720c */ /* 0x000fe40000f25270 */
[----:B------:R-:W-:Y:S02]  /*2ba0*/  SHF.R.U32.HI R6, RZ, R6, R7 ;  /* 0x00000006ff067219 */ /* 0x000fe40000011607 */
[----:B------:R-:W-:-:S02]  /*2bb0*/  PLOP3.LUT P0, PT, P0, P1, PT, 0xf8, 0x8f ;  /* 0x00000000008f781c */ /* 0x000fc40000703f70 */
[----:B------:R-:W-:Y:S02]  /*2bc0*/  SHF.R.U32.HI R8, RZ, 0x1, R6 ;  /* 0x00000001ff087819 */ /* 0x000fe40000011606 */
[----:B------:R-:W-:-:S04]  /*2bd0*/  SEL R3, RZ, 0x1, !P0 ;  /* 0x00000001ff037807 */ /* 0x000fc80004000000 */
[----:B------:R-:W-:-:S04]  /*2be0*/  LOP3.LUT R3, R3, 0x1, R8, 0xf8, !PT ;  /* 0x0000000103037812 */ /* 0x000fc800078ef808 */
[----:B------:R-:W-:-:S04]  /*2bf0*/  LOP3.LUT R3, R3, R6, RZ, 0xc0, !PT ;  /* 0x0000000603037212 */ /* 0x000fc800078ec0ff */
[----:B------:R-:W-:-:S04]  /*2c00*/  IADD3 R3, PT, PT, R8, R3, RZ ;  /* 0x0000000308037210 */ /* 0x000fc80007ffe0ff */
[----:B------:R-:W-:Y:S01]  /*2c10*/  LOP3.LUT R2, R3, R2, RZ, 0xfc, !PT ;  /* 0x0000000203027212 */ /* 0x000fe200078efcff */
[----:B------:R-:W-:Y:S06]  /*2c20*/  BRA `(.L_x_11) ;  /* 0x0000000000107947 */ /* 0x000fec0003800000 */
.L_x_10:
[----:B------:R-:W-:-:S04]  /*2c30*/  LOP3.LUT R2, R2, 0x80000000, RZ, 0xc0, !PT ;  /* 0x8000000002027812 */ /* 0x000fc800078ec0ff */
[----:B------:R-:W-:Y:S01]  /*2c40*/  LOP3.LUT R2, R2, 0x7f800000, RZ, 0xfc, !PT ;  /* 0x7f80000002027812 */ /* 0x000fe200078efcff */
[----:B------:R-:W-:Y:S06]  /*2c50*/  BRA `(.L_x_11) ;  /* 0x0000000000047947 */ /* 0x000fec0003800000 */
.L_x_9:
[----:B------:R-:W-:-:S07]  /*2c60*/  LEA R2, R6, R2, 0x17 ;  /* 0x0000000206027211 */ /* 0x000fce00078eb8ff */
.L_x_11:
[----:B------:R-:W-:Y:S05]  /*2c70*/  BSYNC.RECONVERGENT B2 ;  /* 0x0000000000027941 */ /* 0x000fea0003800200 */
.L_x_8:
[----:B------:R-:W-:Y:S05]  /*2c80*/  BRA `(.L_x_12) ;  /* 0x0000000000207947 */ /* 0x000fea0003800000 */
.L_x_7:
[----:B------:R-:W-:-:S04]  /*2c90*/  LOP3.LUT R2, R7, 0x80000000, R3, 0x48, !PT ;  /* 0x8000000007027812 */ /* 0x000fc800078e4803 */
[----:B------:R-:W-:Y:S01]  /*2ca0*/  LOP3.LUT R2, R2, 0x7f800000, RZ, 0xfc, !PT ;  /* 0x7f80000002027812 */ /* 0x000fe200078efcff */
[----:B------:R-:W-:Y:S06]  /*2cb0*/  BRA `(.L_x_12) ;  /* 0x0000000000147947 */ /* 0x000fec0003800000 */
.L_x_6:
[----:B------:R-:W-:Y:S01]  /*2cc0*/  LOP3.LUT R2, R7, 0x80000000, R3, 0x48, !PT ;  /* 0x8000000007027812 */ /* 0x000fe200078e4803 */
[----:B------:R-:W-:Y:S06]  /*2cd0*/  BRA `(.L_x_12) ;  /* 0x00000000000c7947 */ /* 0x000fec0003800000 */
.L_x_5:
[----:B------:R-:W0:Y:S01]  /*2ce0*/  MUFU.RSQ R2, -QNAN ;  /* 0xffc0000000027908 */ /* 0x000e220000001400 */
[----:B------:R-:W-:Y:S05]  /*2cf0*/  BRA `(.L_x_12) ;  /* 0x0000000000047947 */ /* 0x000fea0003800000 */
.L_x_4:
[----:B------:R-:W-:-:S07]  /*2d00*/  FADD.FTZ R2, R3, R2 ;  /* 0x0000000203027221 */ /* 0x000fce0000010000 */
.L_x_12:
[----:B------:R-:W-:Y:S05]  /*2d10*/  BSYNC.RECONVERGENT B1 ;  /* 0x0000000000017941 */ /* 0x000fea0003800200 */
.L_x_2:
[----:B------:R-:W-:Y:S01]  /*2d20*/  HFMA2 R3, -RZ, RZ, 0, 0 ;  /* 0x00000000ff037431 */ /* 0x000fe200000001ff */
[----:B0-----:R-:W-:Y:S02]  /*2d30*/  MOV R6, R2 ;  /* 0x0000000200067202 */ /* 0x001fe40000000f00 */
[----:B------:R-:W-:-:S04]  /*2d40*/  MOV R2, R4 ;  /* 0x0000000400027202 */ /* 0x000fc80000000f00 */
[----:B------:R-:W-:Y:S05]  /*2d50*/  RET.REL.NODEC R2 `(_Z7tspLossPiS_PfS_S0_S0_S0_S0_S_) ;  /* 0xffffffd002a87950 */ /* 0x000fea0003c3ffff */
.L_x_13:
[----:B------:R-:W-:-:S00]  /*2d60*/  BRA `(.L_x_13) ;  /* 0xfffffffc00fc7947 */ /* 0x000fc0000383ffff */
[----:B------:R-:W-:-:S00]  /*2d70*/  NOP ;  /* 0x0000000000007918 */ /* 0x000fc00000000000 */
        /* <DEDUP_REMOVED lines=8> */
.L_x_28:


//--------------------- .text._Z3tspPiS_PfS_S0_S0_S_ --------------------------
	.section	.text._Z3tspPiS_PfS_S0_S0_S_,"ax",@progbits
	.align	128
.text._Z3tspPiS_PfS_S0_S0_S_:
        .type           _Z3tspPiS_PfS_S0_S0_S_,@function
        .size           _Z3tspPiS_PfS_S0_S0_S_,(.L_x_30 - _Z3tspPiS_PfS_S0_S0_S_)
        .other          _Z3tspPiS_PfS_S0_S0_S_,@"STO_CUDA_ENTRY STV_DEFAULT"
_Z3tspPiS_PfS_S0_S0_S_:
[----:B------:R-:W-:Y:S01]  /*0000*/  LDC R1, c[0x0][0x37c] ;  /* 0x0000df00ff017b82 */ /* 0x000fe20000000800 */
[----:B------:R-:W0:Y:S07]  /*0010*/  S2R R2, SR_TID.X ;  /* 0x0000000000027919 */ /* 0x000e2e0000002100 */
[----:B------:R-:W0:Y:S01]  /*0020*/  LDC.64 R6, c[0x0][0x380] ;  /* 0x0000e000ff067b82 */ /* 0x000e220000000a00 */
[----:B------:R-:W1:Y:S07]  /*0030*/  LDCU.64 UR4, c[0x0][0x358] ;  /* 0x00006b00ff0477ac */ /* 0x000e6e0008000a00 */
[----:B------:R-:W2:Y:S08]  /*0040*/  LDC.64 R8, c[0x0][0x388] ;  /* 0x0000e200ff087b82 */ /* 0x000eb00000000a00 */
[----:B------:R-:W3:Y:S01]  /*0050*/  LDC.64 R4, c[0x0][0x398] ;  /* 0x0000e600ff047b82 */ /* 0x000ee20000000a00 */
[----:B0-----:R-:W-:-:S06]  /*0060*/  IMAD.WIDE.U32 R6, R2, 0x4, R6 ;  /* 0x0000000402067825 */ /* 0x001fcc00078e0006 */
[----:B-1----:R-:W4:Y:S01]  /*0070*/  LDG.E R7, desc[UR4][R6.64] ;  /* 0x0000000406077981 */ /* 0x002f22000c1e1900 */
[----:B--2---:R-:W-:-:S06]  /*0080*/  IMAD.WIDE.U32 R8, R2, 0x4, R8 ;  /* 0x0000000402087825 */ /* 0x004fcc00078e0008 */
[----:B------:R-:W2:Y:S01]  /*0090*/  LDG.E R9, desc[UR4][R8.64] ;  /* 0x0000000408097981 */ /* 0x000ea2000c1e1900 */
[C---:B----4-:R-:W-:Y:S02]  /*00a0*/  IADD3 R0, PT, PT, R7.reuse, 0x63, RZ ;  /* 0x0000006307007810 */ /* 0x050fe40007ffe0ff */
[----:B------:R-:W-:-:S03]  /*00b0*/  IADD3 R12, PT, PT, R7, 0x1, RZ ;  /* 0x00000001070c7810 */ /* 0x000fc60007ffe0ff */
[----:B------:R-:W-:-:S04]  /*00c0*/  IMAD.HI R3, R0, 0x51eb851f, RZ ;  /* 0x51eb851f00037827 */ /* 0x000fc800078e02ff */
[----:B------:R-:W-:Y:S01]  /*00d0*/  IMAD.HI R11, R12, 0x51eb851f, RZ ;  /* 0x51eb851f0c0b7827 */ /* 0x000fe200078e02ff */
[----:B------:R-:W-:-:S03]  /*00e0*/  SHF.R.U32.HI R10, RZ, 0x1f, R3 ;  /* 0x0000001fff0a7819 */ /* 0x000fc60000011603 */
[----:B--2---:R-:W-:Y:S01]  /*00f0*/  VIADD R18, R9, 0x63 ;  /* 0x0000006309127836 */ /* 0x004fe20000000000 */
[----:B------:R-:W-:Y:S01]  /*0100*/  LEA.HI.SX32 R3, R3, R10, 0x1b ;  /* 0x0000000a03037211 */ /* 0x000fe200078fdaff */
[----:B---3--:R-:W-:Y:S01]  /*0110*/  IMAD.WIDE R8, R9, 0x4, R4 ;  /* 0x0000000409087825 */ /* 0x008fe200078e0204 */
[----:B------:R-:W-:-:S03]  /*0120*/  SHF.R.U32.HI R10, RZ, 0x1f, R11 ;  /* 0x0000001fff0a7819 */ /* 0x000fc6000001160b */
[----:B------:R-:W-:Y:S01]  /*0130*/  IMAD R3, R3, -0x64, R0 ;  /* 0xffffff9c03037824 */ /* 0x000fe200078e0200 */
[----:B------:R-:W-:Y:S01]  /*0140*/  LEA.HI.SX32 R13, R11, R10, 0x1b ;  /* 0x0000000a0b0d7211 */ /* 0x000fe200078fdaff */
[----:B------:R-:W-:Y:S01]  /*0150*/  IMAD.WIDE R14, R7, 0x4, R4 ;  /* 0x00000004070e7825 */ /* 0x000fe200078e0204 */
[----:B------:R-:W2:Y:S03]  /*0160*/  LDG.E R0, desc[UR4][R8.64] ;  /* 0x0000000408007981 */ /* 0x000ea6000c1e1900 */
[----:B------:R-:W-:Y:S01]  /*0170*/  IMAD R13, R13, -0x64, R12 ;  /* 0xffffff9c0d0d7824 */ /* 0x000fe200078e020c */
[----:B------:R-:W3:Y:S01]  /*0180*/  LDG.E R6, desc[UR4][R14.64] ;  /* 0x000000040e067981 */ /* 0x000ee2000c1e1900 */
[----:B------:R-:W-:-:S04]  /*0190*/  IMAD.WIDE R10, R3, 0x4, R4 ;  /* 0x00000004030a7825 */ /* 0x000fc800078e0204 */
[----:B------:R-:W-:Y:S02]  /*01a0*/  IMAD.WIDE R16, R13, 0x4, R4 ;  /* 0x000000040d107825 */ /* 0x000fe400078e0204 */
[----:B------:R-:W2:Y:S02]  /*01b0*/  LDG.E R11, desc[UR4][R10.64] ;  /* 0x000000040a0b7981 */ /* 0x000ea4000c1e1900 */
[----:B------:R-:W-:Y:S02]  /*01c0*/  IMAD.HI R12, R18, 0x51eb851f, RZ ;  /* 0x51eb851f120c7827 */ /* 0x000fe400078e02ff */
[----:B------:R-:W4:Y:S03]  /*01d0*/  LDG.E R3, desc[UR4][R16.64] ;  /* 0x0000000410037981 */ /* 0x000f26000c1e1900 */
[----:B------:R-:W-:-:S04]  /*01e0*/  SHF.R.U32.HI R7, RZ, 0x1f, R12 ;  /* 0x0000001fff077819 */ /* 0x000fc8000001160c */
[----:B------:R-:W-:Y:S02]  /*01f0*/  LEA.HI.SX32 R13, R12, R7, 0x1b ;  /* 0x000000070c0d7211 */ /* 0x000fe400078fdaff */
[----:B------:R-:W5:Y:S03]  /*0200*/  LDG.E R7, desc[UR4][R8.64+0x4] ;  /* 0x0000040408077981 */ /* 0x000f66000c1e1900 */
[----:B------:R-:W-:-:S04]  /*0210*/  IMAD R13, R13, -0x64, R18 ;  /* 0xffffff9c0d0d7824 */ /* 0x000fc800078e0212 */
[----:B------:R-:W-:Y:S02]  /*0220*/  IMAD.WIDE R18, R13, 0x4, R4 ;  /* 0x000000040d127825 */ /* 0x000fe400078e0204 */
[----:B------:R-:W0:Y:S03]  /*0230*/  LDC.64 R4, c[0x0][0x390] ;  /* 0x0000e400ff047b82 */ /* 0x000e260000000a00 */
[----:B------:R1:W5:Y:S05]  /*0240*/  LDG.E R21, desc[UR4][R18.64] ;  /* 0x0000000412157981 */ /* 0x00036a000c1e1900 */
[----:B------:R-:W1:Y:S02]  /*0250*/  LDC.64 R12, c[0x0][0x3a0] ;  /* 0x0000e800ff0c7b82 */ /* 0x000e640000000a00 */
[----:B-1----:R-:W5:Y:S01]  /*0260*/  LDG.E R13, desc[UR4][R12.64] ;  /* 0x000000040c0d7981 */ /* 0x002f62000c1e1900 */
[----:B--2---:R-:W-:-:S02]  /*0270*/  IMAD R23, R11, 0x64, R0 ;  /* 0x000000640b177824 */ /* 0x004fc400078e0200 */
[----:B----4-:R-:W-:Y:S02]  /*0280*/  IMAD R25, R0, 0x64, R3 ;  /* 0x0000006400197824 */ /* 0x010fe400078e0203 */
[----:B---3--:R-:W-:Y:S02]  /*0290*/  IMAD R11, R11, 0x64, R6 ;  /* 0x000000640b0b7824 */ /* 0x008fe400078e0206 */
[----:B0-----:R-:W-:-:S04]  /*02a0*/  IMAD.WIDE R16, R23, 0x4, R4 ;  /* 0x0000000417107825 */ /* 0x001fc800078e0204 */
[----:B------:R-:W-:Y:S01]  /*02b0*/  IMAD.WIDE R14, R25, 0x4, R4 ;  /* 0x00000004190e7825 */ /* 0x000fe200078e0204 */
[----:B------:R-:W2:Y:S03]  /*02c0*/  LDG.E R10, desc[UR4][R16.64] ;  /* 0x00000004100a7981 */ /* 0x000ea6000c1e1900 */
[----:B-----5:R-:W-:Y:S02]  /*02d0*/  IMAD R23, R6, 0x64, R7 ;  /* 0x0000006406177824 */ /* 0x020fe400078e0207 */
[--C-:B------:R-:W-:Y:S02]  /*02e0*/  IMAD.WIDE R8, R11, 0x4, R4.reuse ;  /* 0x000000040b087825 */ /* 0x100fe400078e0204 */
[----:B------:R-:W2:Y:S02]  /*02f0*/  LDG.E R11, desc[UR4][R14.64] ;  /* 0x000000040e0b7981 */ /* 0x000ea4000c1e1900 */
[----:B------:R-:W-:-:S02]  /*0300*/  IMAD.WIDE R18, R23, 0x4, R4 ;  /* 0x0000000417127825 */ /* 0x000fc400078e0204 */
[----:B------:R-:W3:Y:S02]  /*0310*/  LDG.E R8, desc[UR4][R8.64] ;  /* 0x0000000408087981 */ /* 0x000ee4000c1e1900 */
[----:B------:R-:W-:Y:S02]  /*0320*/  IMAD R3, R6, 0x64, R3 ;  /* 0x0000006406037824 */ /* 0x000fe400078e0203 */
[----:B------:R-:W4:Y:S01]  /*0330*/  LDG.E R18, desc[UR4][R18.64] ;  /* 0x0000000412127981 */ /* 0x000f22000c1e1900 */
[----:B------:R-:W-:Y:S02]  /*0340*/  IMAD R23, R21, 0x64, R0 ;  /* 0x0000006415177824 */ /* 0x000fe400078e0200 */
[----:B------:R-:W-:-:S04]  /*0350*/  IMAD.WIDE R20, R3, 0x4, R4 ;  /* 0x0000000403147825 */ /* 0x000fc800078e0204 */
[----:B------:R-:W-:Y:S02]  /*0360*/  IMAD R3, R0, 0x64, R7 ;  /* 0x0000006400037824 */ /* 0x000fe400078e0207 */
[--C-:B------:R-:W-:Y:S01]  /*0370*/  IMAD.WIDE R6, R23, 0x4, R4.reuse ;  /* 0x0000000417067825 */ /* 0x100fe200078e0204 */
[----:B------:R-:W5:Y:S03]  /*0380*/  LDG.E R20, desc[UR4][R20.64] ;  /* 0x0000000414147981 */ /* 0x000f66000c1e1900 */
[----:B------:R-:W-:Y:S02]  /*0390*/  IMAD.WIDE R4, R3, 0x4, R4 ;  /* 0x0000000403047825 */ /* 0x000fe400078e0204 */
[----:B------:R-:W5:Y:S04]  /*03a0*/  LDG.E R6, desc[UR4][R6.64] ;  /* 0x0000000406067981 */ /* 0x000f68000c1e1900 */
[----:B------:R-:W5:Y:S01]  /*03b0*/  LDG.E R5, desc[UR4][R4.64] ;  /* 0x0000000404057981 */ /* 0x000f62000c1e1900 */
[----:B------:R-:W-:Y:S01]  /*03c0*/  BSSY.RECONVERGENT B0, `(.L_x_14) ;  /* 0x0000014000007945 */ /* 0x000fe20003800200 */
[----:B--2---:R-:W-:-:S04]  /*03d0*/  FADD R11, R10, R11 ;  /* 0x0000000b0a0b7221 */ /* 0x004fc80000000000 */
[----:B---3--:R-:W-:-:S04]  /*03e0*/  FADD R11, R11, R8 ;  /* 0x000000080b0b7221 */ /* 0x008fc80000000000 */
[----:B----4-:R-:W-:Y:S01]  /*03f0*/  FADD R11, R11, R18 ;  /* 0x000000120b0b7221 */ /* 0x010fe20000000000 */
[----:B------:R-:W0:Y:S03]  /*0400*/  MUFU.RCP R10, R13 ;  /* 0x0000000d000a7308 */ /* 0x000e260000001000 */
[----:B------:R-:W-:-:S04]  /*0410*/  FADD R11, -R8, R11 ;  /* 0x0000000b080b7221 */ /* 0x000fc80000000100 */
[----:B-----5:R-:W-:-:S04]  /*0420*/  FADD R11, R11, -R20 ;  /* 0x800000140b0b7221 */ /* 0x020fc80000000000 */
[----:B------:R-:W-:-:S04]  /*0430*/  FADD R0, R11, -R6 ;  /* 0x800000060b007221 */ /* 0x000fc80000000000 */
[----:B------:R-:W-:Y:S01]  /*0440*/  FADD R0, R0, -R5 ;  /* 0x8000000500007221 */ /* 0x000fe20000000000 */
[----:B0-----:R-:W-:-:S03]  /*0450*/  FFMA R3, -R13, R10, 1 ;  /* 0x3f8000000d037423 */ /* 0x001fc6000000010a */
[----:B------:R-:W0:Y:S01]  /*0460*/  FCHK P0, -R0, R13 ;  /* 0x0000000d00007302 */ /* 0x000e220000000100 */
[----:B------:R-:W-:-:S04]  /*0470*/  FFMA R3, R10, R3, R10 ;  /* 0x000000030a037223 */ /* 0x000fc8000000000a */
[----:B------:R-:W-:-:S04]  /*0480*/  FFMA R4, -R0, R3, RZ ;  /* 0x0000000300047223 */ /* 0x000fc800000001ff */
[----:B------:R-:W-:-:S04]  /*0490*/  FFMA R5, -R13, R4, -R0 ;  /* 0x000000040d057223 */ /* 0x000fc80000000900 */
[----:B------:R-:W-:Y:S01]  /*04a0*/  FFMA R3, R3, R5, R4 ;  /* 0x0000000503037223 */ /* 0x000fe20000000004 */
[----:B0-----:R-:W-:Y:S06]  /*04b0*/  @!P0 BRA `(.L_x_15) ;  /* 0x0000000000108947 */ /* 0x001fec0003800000 */
[----:B------:R-:W-:Y:S01]  /*04c0*/  FADD R3, -R0, -RZ ;  /* 0x800000ff00037221 */ /* 0x000fe20000000100 */
[----:B------:R-:W-:-:S07]  /*04d0*/  MOV R4, 0x4f0 ;  /* 0x000004f000047802 */ /* 0x000fce0000000f00 */
[----:B------:R-:W-:Y:S05]  /*04e0*/  CALL.REL.NOINC `($__internal_1_$__cuda_sm3x_div_rn_noftz_f32_slowpath) ;  /* 0x0000000000647944 */ /* 0x000fea0003c00000 */
[----:B------:R-:W-:-:S07]  /*04f0*/  MOV R3, R0 ;  /* 0x0000000000037202 */ /* 0x000fce0000000f00 */
.L_x_15:
[----:B------:R-:W-:Y:S05]  /*0500*/  BSYNC.RECONVERGENT B0 ;  /* 0x0000000000007941 */ /* 0x000fea0003800200 */
.L_x_14:
[----:B------:R-:W0:Y:S02]  /*0510*/  LDC.64 R4, c[0x0][0x3a8] ;  /* 0x0000ea00ff047b82 */ /* 0x000e240000000a00 */
[----:B0-----:R-:W-:-:S06]  /*0520*/  IMAD.WIDE.U32 R4, R2, 0x4, R4 ;  /* 0x0000000402047825 */ /* 0x001fcc00078e0004 */
[----:B------:R-:W2:Y:S01]  /*0530*/  LDG.E R5, desc[UR4][R4.64] ;  /* 0x0000000404057981 */ /* 0x000ea2000c1e1900 */
[----:B------:R-:W-:Y:S02]  /*0540*/  HFMA2 R7, -RZ, RZ, 3.7421875, 0 ;  /* 0x437c0000ff077431 */ /* 0x000fe400000001ff */
[----:B------:R-:W-:-:S04]  /*0550*/  IMAD.MOV.U32 R0, RZ, RZ, 0x3bbb989d ;  /* 0x3bbb989dff007424 */ /* 0x000fc800078e00ff */
        /* <DEDUP_REMOVED lines=10> */
[----:B------:R-:W-:Y:S02]  /*0600*/  @P0 IMAD.MOV.U32 R3, RZ, RZ, 0x1 ;  /* 0x00000001ff030424 */ /* 0x000fe400078e00ff */
[----:B0-----:R-:W-:-:S05]  /*0610*/  @P0 IMAD.WIDE.U32 R4, R2, 0x4, R4 ;  /* 0x0000000402040825 */ /* 0x001fca00078e0004 */
[----:B------:R0:W-:Y:S01]  /*0620*/  @P0 STG.E desc[UR4][R4.64], R3 ;  /* 0x0000000304000986 */ /* 0x0001e2000c101904 */
[----:B------:R-:W-:Y:S05]  /*0630*/  @P0 EXIT ;  /* 0x000000000000094d */ /* 0x000fea0003800000 */
[----:B0-----:R-:W0:Y:S02]  /*0640*/  LDC.64 R4, c[0x0][0x3b0] ;  /* 0x0000ec00ff047b82 */ /* 0x001e240000000a00 */
[----:B0-----:R-:W-:-:S05]  /*0650*/  IMAD.WIDE.U32 R4, R2, 0x4, R4 ;  /* 0x0000000402047825 */ /* 0x001fca00078e0004 */
[----:B------:R-:W-:Y:S01]  /*0660*/  STG.E desc[UR4][R4.64], RZ ;  /* 0x000000ff04007986 */ /* 0x000fe2000c101904 */
[----:B------:R-:W-:Y:S05]  /*0670*/  EXIT ;  /* 0x000000000000794d */ /* 0x000fea0003800000 */
        .weak           $__internal_1_$__cuda_sm3x_div_rn_noftz_f32_slowpath
        .type           $__internal_1_$__cuda_sm3x_div_rn_noftz_f32_slowpath,@function
        .size           $__internal_1_$__cuda_sm3x_div_rn_noftz_f32_slowpath,(.L_x_30 - $__internal_1_$__cuda_sm3x_div_rn_noftz_f32_slowpath)
$__internal_1_$__cuda_sm3x_div_rn_noftz_f32_slowpath:
        /* <DEDUP_REMOVED lines=9> */
[----:B------:R-:W-:Y:S01]  /*0710*/  @!P0 IMAD.MOV.U32 R7, RZ, RZ, RZ ;  /* 0x000000ffff078224 */ /* 0x000fe200078e00ff */
        /* <DEDUP_REMOVED lines=21> */
[----:B------:R-:W-:Y:S02]  /*0870*/  @!P0 IMAD.MOV.U32 R7, RZ, RZ, -0x40 ;  /* 0xffffffc0ff078424 */ /* 0x000fe400078e00ff */
[----:B------:R-:W-:Y:S01]  /*0880*/  @!P0 FFMA R3, R3, 1.84467440737095516160e+19, RZ ;  /* 0x5f80000003038823 */ /* 0x000fe200000000ff */
[----:B------:R-:W-:Y:S02]  /*0890*/  @!P1 FFMA R13, R0, 1.84467440737095516160e+19, RZ ;  /* 0x5f800000000d9823 */ /* 0x000fe400000000ff */
[----:B------:R-:W-:-:S07]  /*08a0*/  @!P1 IADD3 R7, PT, PT, R7, 0x40, RZ ;  /* 0x0000004007079810 */ /* 0x000fce0007ffe0ff */
.L_x_17:
[----:B------:R-:W-:Y:S01]  /*08b0*/  LEA R0, R6, 0xc0800000, 0x17 ;  /* 0xc080000006007811 */ /* 0x000fe200078eb8ff */
[----:B------:R-:W-:Y:S01]  /*08c0*/  VIADD R5, R5, 0xffffff81 ;  /* 0xffffff8105057836 */ /* 0x000fe20000000000 */
[----:B------:R-:W-:Y:S02]  /*08d0*/  BSSY.RECONVERGENT B2, `(.L_x_22) ;  /* 0x0000035000027945 */ /* 0x000fe40003800200 */
[----:B------:R-:W-:Y:S01]  /*08e0*/  IADD3 R13, PT, PT, -R0, R13, RZ ;  /* 0x0000000d000d7210 */ /* 0x000fe20007ffe1ff */
[C---:B------:R-:W-:Y:S01]  /*08f0*/  IMAD R0, R5.reuse, -0x800000, R3 ;  /* 0xff80000005007824 */ /* 0x040fe200078e0203 */
[----:B------:R-:W-:Y:S02]  /*0900*/  IADD3 R6, PT, PT, R5, 0x7f, -R6 ;  /* 0x0000007f05067810 */ /* 0x000fe40007ffe806 */
[----:B------:R-:W0:Y:S01]  /*0910*/  MUFU.RCP R8, R13 ;  /* 0x0000000d00087308 */ /* 0x000e220000001000 */
[----:B------:R-:W-:Y:S01]  /*0920*/  FADD.FTZ R9, -R13, -RZ ;  /* 0x800000ff0d097221 */ /* 0x000fe20000010100 */
[----:B------:R-:W-:-:S03]  /*0930*/  IADD3 R6, PT, PT, R6, R7, RZ ;  /* 0x0000000706067210 */ /* 0x000fc60007ffe0ff */
        /* <DEDUP_REMOVED lines=9> */
[----:B------:R-:W-:-:S05]  /*09d0*/  IADD3 R7, PT, PT, R3, R6, RZ ;  /* 0x0000000603077210 */ /* 0x000fca0007ffe0ff */
[----:B------:R-:W-:-:S05]  /*09e0*/  VIADD R3, R7, 0xffffffff ;  /* 0xffffffff07037836 */ /* 0x000fca0000000000 */
        /* <DEDUP_REMOVED lines=10> */
[CCC-:B------:R-:W-:Y:S01]  /*0a90*/  FFMA.RM R6, R10.reuse, R8.reuse, R11.reuse ;  /* 0x000000080a067223 */ /* 0x1c0fe2000000400b */
[C---:B------:R-:W-:Y:S02]  /*0aa0*/  ISETP.NE.AND P2, PT, R7.reuse, RZ, PT ;  /* 0x000000ff0700720c */ /* 0x040fe40003f45270 */
[----:B------:R-:W-:Y:S02]  /*0ab0*/  ISETP.NE.AND P1, PT, R7, RZ, PT ;  /* 0x000000ff0700720c */ /* 0x000fe40003f25270 */
[----:B------:R-:W-:Y:S01]  /*0ac0*/  LOP3.LUT R5, R3, 0x7fffff, RZ, 0xc0, !PT ;  /* 0x007fffff03057812 */ /* 0x000fe200078ec0ff */
[----:B------:R-:W-:Y:S01]  /*0ad0*/  FFMA.RP R3, R10, R8, R11 ;  /* 0x000000080a037223 */ /* 0x000fe2000000800b */
[----:B------:R-:W-:Y:S02]  /*0ae0*/  IADD3 R8, PT, PT, R7, 0x20, RZ ;  /* 0x0000002007087810 */ /* 0x000fe40007ffe0ff */
[----:B------:R-:W-:-:S02]  /*0af0*/  LOP3.LUT R5, R5, 0x800000, RZ, 0xfc, !PT ;  /* 0x0080000005057812 */ /* 0x000fc400078efcff */
[----:B------:R-:W-:Y:S02]  /*0b00*/  IADD3 R7, PT, PT, -R7, RZ, RZ ;  /* 0x000000ff07077210 */ /* 0x000fe40007ffe1ff */
[----:B------:R-:W-:Y:S02]  /*0b10*/  SHF.L.U32 R8, R5, R8, RZ ;  /* 0x0000000805087219 */ /* 0x000fe400000006ff */
[----:B------:R-:W-:Y:S02]  /*0b20*/  FSETP.NEU.FTZ.AND P0, PT, R3, R6, PT ;  /* 0x000000060300720b */ /* 0x000fe40003f1d000 */
[----:B------:R-:W-:Y:S02]  /*0b30*/  SEL R6, R7, RZ, P2 ;  /* 0x000000ff07067207 */ /* 0x000fe40001000000 */
[----:B------:R-:W-:Y:S02]  /*0b40*/  ISETP.NE.AND P1, PT, R8, RZ, P1 ;  /* 0x000000ff0800720c */ /* 0x000fe40000f25270 */
[----:B------:R-:W-:-:S02]  /*0b50*/  SHF.R.U32.HI R6, RZ, R6, R5 ;  /* 0x00000006ff067219 */ /* 0x000fc40000011605 */
[----:B------:R-:W-:Y:S02]  /*0b60*/  PLOP3.LUT P0, PT, P0, P1, PT, 0xf8, 0x8f ;  /* 0x00000000008f781c */ /* 0x000fe40000703f70 */
[----:B------:R-:W-:Y:S02]  /*0b70*/  SHF.R.U32.HI R8, RZ, 0x1, R6 ;  /* 0x00000001ff087819 */ /* 0x000fe40000011606 */
[----:B------:R-:W-:-:S04]  /*0b80*/  SEL R3, RZ, 0x1, !P0 ;  /* 0x00000001ff037807 */ /* 0x000fc80004000000 */
[----:B------:R-:W-:-:S04]  /*0b90*/  LOP3.LUT R3, R3, 0x1, R8, 0xf8, !PT ;  /* 0x0000000103037812 */ /* 0x000fc800078ef808 */
[----:B------:R-:W-:-:S05]  /*0ba0*/  LOP3.LUT R3, R3, R6, RZ, 0xc0, !PT ;  /* 0x0000000603037212 */ /* 0x000fca00078ec0ff */
[----:B------:R-:W-:-:S05]  /*0bb0*/  IMAD.IADD R3, R8, 0x1, R3 ;  /* 0x0000000108037824 */ /* 0x000fca00078e0203 */
[----:B------:R-:W-:Y:S01]  /*0bc0*/  LOP3.LUT R0, R3, R0, RZ, 0xfc, !PT ;  /* 0x0000000003007212 */ /* 0x000fe200078efcff */
[----:B------:R-:W-:Y:S06]  /*0bd0*/  BRA `(.L_x_25) ;  /* 0x0000000000107947 */ /* 0x000fec0003800000 */
.L_x_24:
[----:B------:R-:W-:-:S04]  /*0be0*/  LOP3.LUT R0, R0, 0x80000000, RZ, 0xc0, !PT ;  /* 0x8000000000007812 */ /* 0x000fc800078ec0ff */
[----:B------:R-:W-:Y:S01]  /*0bf0*/  LOP3.LUT R0, R0, 0x7f800000, RZ, 0xfc, !PT ;  /* 0x7f80000000007812 */ /* 0x000fe200078efcff */
[----:B------:R-:W-:Y:S06]  /*0c00*/  BRA `(.L_x_25) ;  /* 0x0000000000047947 */ /* 0x000fec0003800000 */
.L_x_23:
[----:B------:R-:W-:-:S07]  /*0c10*/  LEA R0, R6, R0, 0x17 ;  /* 0x0000000006007211 */ /* 0x000fce00078eb8ff */
.L_x_25:
[----:B------:R-:W-:Y:S05]  /*0c20*/  BSYNC.RECONVERGENT B2 ;  /* 0x0000000000027941 */ /* 0x000fea0003800200 */
.L_x_22:
[----:B------:R-:W-:Y:S05]  /*0c30*/  BRA `(.L_x_26) ;  /* 0x0000000000207947 */ /* 0x000fea0003800000 */
.L_x_21:
[----:B------:R-:W-:-:S04]  /*0c40*/  LOP3.LUT R0, R13, 0x80000000, R3, 0x48, !PT ;  /* 0x800000000d007812 */ /* 0x000fc800078e4803 */
[----:B------:R-:W-:Y:S01]  /*0c50*/  LOP3.LUT R0, R0, 0x7f800000, RZ, 0xfc, !PT ;  /* 0x7f80000000007812 */ /* 0x000fe200078efcff */
[----:B------:R-:W-:Y:S06]  /*0c60*/  BRA `(.L_x_26) ;  /* 0x0000000000147947 */ /* 0x000fec0003800000 */
.L_x_20:
[----:B------:R-:W-:Y:S01]  /*0c70*/  LOP3.LUT R0, R13, 0x80000000, R3, 0x48, !PT ;  /* 0x800000000d007812 */ /* 0x000fe200078e4803 */
[----:B------:R-:W-:Y:S06]  /*0c80*/  BRA `(.L_x_26) ;  /* 0x00000000000c7947 */ /* 0x000fec0003800000 */
.L_x_19:
[----:B------:R-:W0:Y:S01]  /*0c90*/  MUFU.RSQ R0, -QNAN ;  /* 0xffc0000000007908 */ /* 0x000e220000001400 */
[----:B------:R-:W-:Y:S05]  /*0ca0*/  BRA `(.L_x_26) ;  /* 0x0000000000047947 */ /* 0x000fea0003800000 */
.L_x_18:
[----:B------:R-:W-:-:S07]  /*0cb0*/  FADD.FTZ R0, R3, R0 ;  /* 0x0000000003007221 */ /* 0x000fce0000010000 */
.L_x_26:
[----:B------:R-:W-:Y:S05]  /*0cc0*/  BSYNC.RECONVERGENT B1 ;  /* 0x0000000000017941 */ /* 0x000fea0003800200 */
.L_x_16:
[----:B------:R-:W-:-:S04]  /*0cd0*/  HFMA2 R5, -RZ, RZ, 0, 0 ;  /* 0x00000000ff057431 */ /* 0x000fc800000001ff */
[----:B0-----:R-:W-:Y:S05]  /*0ce0*/  RET.REL.NODEC R4 `(_Z3tspPiS_PfS_S0_S0_S_) ;  /* 0xfffffff004c47950 */ /* 0x001fea0003c3ffff */
.L_x_27:
        /* <DEDUP_REMOVED lines=9> */
.L_x_30:


//--------------------- .nv.shared.reserved.0     --------------------------
	.section	.nv.shared.reserved.0,"aw",@nobits
	.weak		__nv_reservedSMEM_offset_0_alias
	.size		__nv_reservedSMEM_offset_0_alias, 0, 64
	.other		__nv_reservedSMEM_offset_0_alias,@"STO_CUDA_RESERVED_SHARED STV_DEFAULT"
__nv_reservedSMEM_offset_0_alias:
	.zero		0
	.zero		64


//--------------------- .nv.constant0._Z7tspLossPiS_PfS_S0_S0_S0_S0_S_ --------------------------
	.section	.nv.constant0._Z7tspLossPiS_PfS_S0_S0_S0_S0_S_,"a",@progbits
	.sectionflags	@""
	.align	4
.nv.constant0._Z7tspLossPiS_PfS_S0_S0_S0_S0_S_:
	.zero		968


//--------------------- .nv.constant0._Z3tspPiS_PfS_S0_S0_S_ --------------------------
	.section	.nv.constant0._Z3tspPiS_PfS_S0_S0_S_,"a",@progbits
	.sectionflags	@""
	.align	4
.nv.constant0._Z3tspPiS_PfS_S0_S0_S_:
	.zero		952


//--------------------- SYMBOLS --------------------------

	.type		.nv.reservedSmem.offset0,@object
	.size		.nv.reservedSmem.offset0,0x4
